def attn_fwd(
    Q,
    K,
    V,
    Out,
    Lse,
    sm_scale,
    stride_qz,
    stride_qh,
    stride_qm,
    stride_qk,
    stride_kz,
    stride_kh,
    stride_kn,
    stride_kk,
    stride_vz,
    stride_vh,
    stride_vn,
    stride_vk,
    stride_oz,
    stride_oh,
    stride_om,
    stride_ok,
    seqlen_q,
    seqlen_k,
    BLOCK_M: tl.constexpr,
    BLOCK_N: tl.constexpr,
    HEAD_DIM: tl.constexpr,
    CAUSAL: tl.constexpr,
):
    start_m = tl.program_id(0)
    off_hz = tl.program_id(1)
    q_off = off_hz * stride_qh
    k_off = off_hz * stride_kh
    v_off = off_hz * stride_vh
    offs_m = start_m * BLOCK_M + tl.arange(0, BLOCK_M)
    offs_d = tl.arange(0, HEAD_DIM)
    offs_n = tl.arange(0, BLOCK_N)
    q_ptrs = Q + q_off + offs_m[:, None] * stride_qm + offs_d[None, :] * stride_qk
    k_ptrs = K + k_off + offs_d[:, None] * stride_kk + offs_n[None, :] * stride_kn
    v_ptrs = V + v_off + offs_n[:, None] * stride_vn + offs_d[None, :] * stride_vk
    m_i = tl.full([BLOCK_M], float("-inf"), dtype=tl.float32)
    l_i = tl.zeros([BLOCK_M], dtype=tl.float32) + 1.0
    acc = tl.zeros([BLOCK_M, HEAD_DIM], dtype=tl.float32)
    q = tl.load(q_ptrs)
    acc, l_i, m_i = _attn_fwd_inner(
        acc,
        l_i,
        m_i,
        q,
        k_ptrs,
        v_ptrs,
        sm_scale,
        stride_kn,
        stride_vn,
        start_m,
        seqlen_k,
        BLOCK_M,
        BLOCK_N,
        HEAD_DIM,
        CAUSAL,
    )
    acc = acc / l_i[:, None]
    lse = m_i + tl.math.log2(l_i) / 1.4426950408889634
    o_ptrs = (
        Out
        + off_hz * stride_oh
        + offs_m[:, None] * stride_om
        + offs_d[None, :] * stride_ok
    )
    tl.store(o_ptrs, acc.to(Out.dtype.element_ty))
    tl.store(Lse + off_hz * seqlen_q + offs_m, lse)

# config = {"BLOCK_M": 128, "BLOCK_N": 32, "HEAD_DIM": 128, "arch": "sm_90", "causal": true, "dtype": "fp16", "num_stages": 2, "num_warps": 4}
# arch = sm_90


// ===== COMPILED SASS (sm_90a) =====

	.target	sm_90a

	.elftype	@"ET_EXEC"


//--------------------- .note.nv.tkinfo           --------------------------
	.section	.note.nv.tkinfo,"",@"SHT_NOTE"
	.sectionflags	@"SHF_NOTE_NV_TKINFO"
	.tkinfo
        /*0018*/ 	.word	0x00000002
        /*0030*/ 	.string	""
        /*0030*/ 	.string	"ptxas"
        /*0030*/ 	.string	"Cuda compilation tools, release 13.0, V13.0.88"
        /*0030*/ 	.string	"Build cuda_13.0.r13.0/compiler.36424714_0"
        /*0030*/ 	.string	"-v  -suppress-debug-info  -lineinfo  -arch sm_90a "



//--------------------- .note.nv.cuinfo           --------------------------
	.section	.note.nv.cuinfo,"",@"SHT_NOTE"
	.sectionflags	@"SHF_NOTE_NV_CUINFO"
        /*0018*/ 	.short	0x0002
        /*001a*/ 	.short	0x005a
        /*001c*/ 	.short	0x0082
	.zero		2


//--------------------- .nv.info                  --------------------------
	.section	.nv.info,"",@"SHT_CUDA_INFO"
	.align	4


	//----- nvinfo : EIATTR_REGCOUNT
	.align		4
        /*0000*/ 	.byte	0x04, 0x2f
        /*0002*/ 	.short	(.L_2 - .L_1)
	.align		4
.L_1:
        /*0004*/ 	.word	index@(attn_fwd)
        /*0008*/ 	.word	0x000000ff


	//----- nvinfo : EIATTR_FRAME_SIZE
	.align		4
.L_2:
        /*000c*/ 	.byte	0x04, 0x11
        /*000e*/ 	.short	(.L_4 - .L_3)
	.align		4
.L_3:
        /*0010*/ 	.word	index@(attn_fwd)
        /*0014*/ 	.word	0x000001b8


	//----- nvinfo : EIATTR_MIN_STACK_SIZE
	.align		4
.L_4:
        /*0018*/ 	.byte	0x04, 0x12
        /*001a*/ 	.short	(.L_6 - .L_5)
	.align		4
.L_5:
        /*001c*/ 	.word	index@(attn_fwd)
        /*0020*/ 	.word	0x000001b8
.L_6:


//--------------------- .nv.compat                --------------------------
	.section	.nv.compat,"",@"SHT_CUDA_COMPAT_INFO"
	.align	4
        /*0000*/ 	.byte	0x02, 0x09, 0x01, 0x00, 0x02, 0x02, 0x04, 0x00, 0x02, 0x05, 0x05, 0x00, 0x03, 0x07, 0x01, 0x01
        /*0010*/ 	.byte	0x02, 0x03, 0x00, 0x00, 0x02, 0x06, 0x01, 0x00, 0x04, 0x0b, 0x08, 0x00, 0x00, 0x00, 0x00, 0x00
        /*0020*/ 	.byte	0x00, 0x00, 0x00, 0x00


//--------------------- .nv.info.attn_fwd         --------------------------
	.section	.nv.info.attn_fwd,"",@"SHT_CUDA_INFO"
	.sectionflags	@""
	.align	4


	//----- nvinfo : EIATTR_CUDA_API_VERSION
	.align		4
        /*0000*/ 	.byte	0x04, 0x37
        /*0002*/ 	.short	(.L_8 - .L_7)
.L_7:
        /*0004*/ 	.word	0x00000082


	//----- nvinfo : EIATTR_KPARAM_INFO
	.align		4
.L_8:
        /*0008*/ 	.byte	0x04, 0x17
        /*000a*/ 	.short	(.L_10 - .L_9)
.L_9:
        /*000c*/ 	.word	0x00000000
        /*0010*/ 	.short	0x0019
        /*0012*/ 	.short	0x0080
        /*0014*/ 	.byte	0x00, 0xf4, 0x21, 0x00


	//----- nvinfo : EIATTR_KPARAM_INFO
	.align		4
.L_10:
        /*0018*/ 	.byte	0x04, 0x17
        /*001a*/ 	.short	(.L_12 - .L_11)
.L_11:
        /*001c*/ 	.word	0x00000000
        /*0020*/ 	.short	0x0018
        /*0022*/ 	.short	0x0078
        /*0024*/ 	.byte	0x00, 0xf4, 0x21, 0x00


	//----- nvinfo : EIATTR_KPARAM_INFO
	.align		4
.L_12:
        /*0028*/ 	.byte	0x04, 0x17
        /*002a*/ 	.short	(.L_14 - .L_13)
.L_13:
        /*002c*/ 	.word	0x00000000
        /*0030*/ 	.short	0x0017
        /*0032*/ 	.short	0x0070
        /*0034*/ 	.byte	0x00, 0xf0, 0x11, 0x00


	//----- nvinfo : EIATTR_KPARAM_INFO
	.align		4
.L_14:
        /*0038*/ 	.byte	0x04, 0x17
        /*003a*/ 	.short	(.L_16 - .L_15)
.L_15:
        /*003c*/ 	.word	0x00000000
        /*0040*/ 	.short	0x0016
        /*0042*/ 	.short	0x006c
        /*0044*/ 	.byte	0x00, 0xf0, 0x11, 0x00


	//----- nvinfo : EIATTR_KPARAM_INFO
	.align		4
.L_16:
        /*0048*/ 	.byte	0x04, 0x17
        /*004a*/ 	.short	(.L_18 - .L_17)
.L_17:
        /*004c*/ 	.word	0x00000000
        /*0050*/ 	.short	0x0015
        /*0052*/ 	.short	0x0068
        /*0054*/ 	.byte	0x00, 0xf0, 0x11, 0x00


	//----- nvinfo : EIATTR_KPARAM_INFO
	.align		4
.L_18:
        /*0058*/ 	.byte	0x04, 0x17
        /*005a*/ 	.short	(.L_20 - .L_19)
.L_19:
        /*005c*/ 	.word	0x00000000
        /*0060*/ 	.short	0x0014
        /*0062*/ 	.short	0x0064
        /*0064*/ 	.byte	0x00, 0xf0, 0x11, 0x00


	//----- nvinfo : EIATTR_KPARAM_INFO
	.align		4
.L_20:
        /*0068*/ 	.byte	0x04, 0x17
        /*006a*/ 	.short	(.L_22 - .L_21)
.L_21:
        /*006c*/ 	.word	0x00000000
        /*0070*/ 	.short	0x0013
        /*0072*/ 	.short	0x0060
        /*0074*/ 	.byte	0x00, 0xf0, 0x11, 0x00


	//----- nvinfo : EIATTR_KPARAM_INFO
	.align		4
.L_22:
        /*0078*/ 	.byte	0x04, 0x17
        /*007a*/ 	.short	(.L_24 - .L_23)
.L_23:
        /*007c*/ 	.word	0x00000000
        /*0080*/ 	.short	0x0012
        /*0082*/ 	.short	0x005c
        /*0084*/ 	.byte	0x00, 0xf0, 0x11, 0x00


	//----- nvinfo : EIATTR_KPARAM_INFO
	.align		4
.L_24:
        /*0088*/ 	.byte	0x04, 0x17
        /*008a*/ 	.short	(.L_26 - .L_25)
.L_25:
        /*008c*/ 	.word	0x00000000
        /*0090*/ 	.short	0x0011
        /*0092*/ 	.short	0x0058
        /*0094*/ 	.byte	0x00, 0xf0, 0x11, 0x00


	//----- nvinfo : EIATTR_KPARAM_INFO
	.align		4
.L_26:
        /*0098*/ 	.byte	0x04, 0x17
        /*009a*/ 	.short	(.L_28 - .L_27)
.L_27:
        /*009c*/ 	.word	0x00000000
        /*00a0*/ 	.short	0x0010
        /*00a2*/ 	.short	0x0054
        /*00a4*/ 	.byte	0x00, 0xf0, 0x11, 0x00


	//----- nvinfo : EIATTR_KPARAM_INFO
	.align		4
.L_28:
        /*00a8*/ 	.byte	0x04, 0x17
        /*00aa*/ 	.short	(.L_30 - .L_29)
.L_29:
        /*00ac*/ 	.word	0x00000000
        /*00b0*/ 	.short	0x000f
        /*00b2*/ 	.short	0x0050
        /*00b4*/ 	.byte	0x00, 0xf0, 0x11, 0x00


	//----- nvinfo : EIATTR_KPARAM_INFO
	.align		4
.L_30:
        /*00b8*/ 	.byte	0x04, 0x17
        /*00ba*/ 	.short	(.L_32 - .L_31)
.L_31:
        /*00bc*/ 	.word	0x00000000
        /*00c0*/ 	.short	0x000e
        /*00c2*/ 	.short	0x004c
        /*00c4*/ 	.byte	0x00, 0xf0, 0x11, 0x00


	//----- nvinfo : EIATTR_KPARAM_INFO
	.align		4
.L_32:
        /*00c8*/ 	.byte	0x04, 0x17
        /*00ca*/ 	.short	(.L_34 - .L_33)
.L_33:
        /*00cc*/ 	.word	0x00000000
        /*00d0*/ 	.short	0x000d
        /*00d2*/ 	.short	0x0048
        /*00d4*/ 	.byte	0x00, 0xf0, 0x11, 0x00


	//----- nvinfo : EIATTR_KPARAM_INFO
	.align		4
.L_34:
        /*00d8*/ 	.byte	0x04, 0x17
        /*00da*/ 	.short	(.L_36 - .L_35)
.L_35:
        /*00dc*/ 	.word	0x00000000
        /*00e0*/ 	.short	0x000c
        /*00e2*/ 	.short	0x0044
        /*00e4*/ 	.byte	0x00, 0xf0, 0x11, 0x00


	//----- nvinfo : EIATTR_KPARAM_INFO
	.align		4
.L_36:
        /*00e8*/ 	.byte	0x04, 0x17
        /*00ea*/ 	.short	(.L_38 - .L_37)
.L_37:
        /*00ec*/ 	.word	0x00000000
        /*00f0*/ 	.short	0x000b
        /*00f2*/ 	.short	0x0040
        /*00f4*/ 	.byte	0x00, 0xf0, 0x11, 0x00


	//----- nvinfo : EIATTR_KPARAM_INFO
	.align		4
.L_38:
        /*00f8*/ 	.byte	0x04, 0x17
        /*00fa*/ 	.short	(.L_40 - .L_39)
.L_39:
        /*00fc*/ 	.word	0x00000000
        /*0100*/ 	.short	0x000a
        /*0102*/ 	.short	0x003c
        /*0104*/ 	.byte	0x00, 0xf0, 0x11, 0x00


	//----- nvinfo : EIATTR_KPARAM_INFO
	.align		4
.L_40:
        /*0108*/ 	.byte	0x04, 0x17
        /*010a*/ 	.short	(.L_42 - .L_41)
.L_41:
        /*010c*/ 	.word	0x00000000
        /*0110*/ 	.short	0x0009
        /*0112*/ 	.short	0x0038
        /*0114*/ 	.byte	0x00, 0xf0, 0x11, 0x00


	//----- nvinfo : EIATTR_KPARAM_INFO
	.align		4
.L_42:
        /*0118*/ 	.byte	0x04, 0x17
        /*011a*/ 	.short	(.L_44 - .L_43)
.L_43:
        /*011c*/ 	.word	0x00000000
        /*0120*/ 	.short	0x0008
        /*0122*/ 	.short	0x0034
        /*0124*/ 	.byte	0x00, 0xf0, 0x11, 0x00


	//----- nvinfo : EIATTR_KPARAM_INFO
	.align		4
.L_44:
        /*0128*/ 	.byte	0x04, 0x17
        /*012a*/ 	.short	(.L_46 - .L_45)
.L_45:
        /*012c*/ 	.word	0x00000000
        /*0130*/ 	.short	0x0007
        /*0132*/ 	.short	0x0030
        /*0134*/ 	.byte	0x00, 0xf0, 0x11, 0x00


	//----- nvinfo : EIATTR_KPARAM_INFO
	.align		4
.L_46:
        /*0138*/ 	.byte	0x04, 0x17
        /*013a*/ 	.short	(.L_48 - .L_47)
.L_47:
        /*013c*/ 	.word	0x00000000
        /*0140*/ 	.short	0x0006
        /*0142*/ 	.short	0x002c
        /*0144*/ 	.byte	0x00, 0xf0, 0x11, 0x00


	//----- nvinfo : EIATTR_KPARAM_INFO
	.align		4
.L_48:
        /*0148*/ 	.byte	0x04, 0x17
        /*014a*/ 	.short	(.L_50 - .L_49)
.L_49:
        /*014c*/ 	.word	0x00000000
        /*0150*/ 	.short	0x0005
        /*0152*/ 	.short	0x0028
        /*0154*/ 	.byte	0x00, 0xf0, 0x11, 0x00


	//----- nvinfo : EIATTR_KPARAM_INFO
	.align		4
.L_50:
        /*0158*/ 	.byte	0x04, 0x17
        /*015a*/ 	.short	(.L_52 - .L_51)
.L_51:
        /*015c*/ 	.word	0x00000000
        /*0160*/ 	.short	0x0004
        /*0162*/ 	.short	0x0020
        /*0164*/ 	.byte	0x00, 0xf4, 0x21, 0x00


	//----- nvinfo : EIATTR_KPARAM_INFO
	.align		4
.L_52:
        /*0168*/ 	.byte	0x04, 0x17
        /*016a*/ 	.short	(.L_54 - .L_53)
.L_53:
        /*016c*/ 	.word	0x00000000
        /*0170*/ 	.short	0x0003
        /*0172*/ 	.short	0x0018
        /*0174*/ 	.byte	0x00, 0xf4, 0x21, 0x00


	//----- nvinfo : EIATTR_KPARAM_INFO
	.align		4
.L_54:
        /*0178*/ 	.byte	0x04, 0x17
        /*017a*/ 	.short	(.L_56 - .L_55)
.L_55:
        /*017c*/ 	.word	0x00000000
        /*0180*/ 	.short	0x0002
        /*0182*/ 	.short	0x0010
        /*0184*/ 	.byte	0x00, 0xf4, 0x21, 0x00


	//----- nvinfo : EIATTR_KPARAM_INFO
	.align		4
.L_56:
        /*0188*/ 	.byte	0x04, 0x17
        /*018a*/ 	.short	(.L_58 - .L_57)
.L_57:
        /*018c*/ 	.word	0x00000000
        /*0190*/ 	.short	0x0001
        /*0192*/ 	.short	0x0008
        /*0194*/ 	.byte	0x00, 0xf4, 0x21, 0x00


	//----- nvinfo : EIATTR_KPARAM_INFO
	.align		4
.L_58:
        /*0198*/ 	.byte	0x04, 0x17
        /*019a*/ 	.short	(.L_60 - .L_59)
.L_59:
        /*019c*/ 	.word	0x00000000
        /*01a0*/ 	.short	0x0000
        /*01a2*/ 	.short	0x0000
        /*01a4*/ 	.byte	0x00, 0xf4, 0x21, 0x00


	//----- nvinfo : EIATTR_SPARSE_MMA_MASK
	.align		4
.L_60:
        /*01a8*/ 	.byte	0x03, 0x50
        /*01aa*/ 	.short	0x0000


	//----- nvinfo : EIATTR_MAXREG_COUNT
	.align		4
        /*01ac*/ 	.byte	0x03, 0x1b
        /*01ae*/ 	.short	0x00ff


	//----- nvinfo : EIATTR_NUM_BARRIERS
	.align		4
        /*01b0*/ 	.byte	0x02, 0x4c
        /*01b2*/ 	.byte	0x01
	.zero		1


	//----- nvinfo : EIATTR_ANNOTATIONS
	.align		4
        /*01b4*/ 	.byte	0x04, 0x55
        /*01b6*/ 	.short	(.L_62 - .L_61)


	//   ....[0]....
.L_61:
        /*01b8*/ 	.word	0x00000001
        /*01bc*/ 	.byte	0x90, 0x34, 0x00, 0x00, 0x01, 0x00, 0x00, 0x00, 0xa0, 0x37, 0x00, 0x00, 0x01, 0x00, 0x00, 0x00
        /* <DEDUP_REMOVED lines=55> */
        /*053c*/ 	.byte	0xc0, 0x6c, 0x00, 0x00, 0x01, 0x00, 0x00, 0x00, 0x80, 0x71, 0x00, 0x00


	//----- nvinfo : EIATTR_MERCURY_ISA_VERSION
	.align		4
.L_62:
        /*0548*/ 	.byte	0x03, 0x5f
        /*054a*/ 	.short	0x0101


	//----- nvinfo : EIATTR_COOP_GROUP_MASK_REGIDS
	.align		4
        /*054c*/ 	.byte	0x04, 0x29
        /*054e*/ 	.short	(.L_64 - .L_63)


	//   ....[0]....
.L_63:
        /*0550*/ 	.word	0xffffffff


	//   ....[1]....
        /*0554*/ 	.word	0xffffffff


	//   ....[2]....
        /*0558*/ 	.word	0xffffffff


	//   ....[3]....
        /*055c*/ 	.word	0xffffffff


	//   ....[4]....
        /*0560*/ 	.word	0xffffffff


	//   ....[5]....
        /*0564*/ 	.word	0xffffffff


	//   ....[6]....
        /*0568*/ 	.word	0xffffffff


	//   ....[7]....
        /*056c*/ 	.word	0xffffffff


	//   ....[8]....
        /*0570*/ 	.word	0xffffffff


	//   ....[9]....
        /*0574*/ 	.word	0xffffffff


	//   ....[10]....
        /*0578*/ 	.word	0xffffffff


	//   ....[11]....
        /*057c*/ 	.word	0xffffffff


	//   ....[12]....
        /*0580*/ 	.word	0xffffffff


	//   ....[13]....
        /*0584*/ 	.word	0xffffffff


	//   ....[14]....
        /*0588*/ 	.word	0xffffffff


	//   ....[15]....
        /*058c*/ 	.word	0xffffffff


	//----- nvinfo : EIATTR_COOP_GROUP_INSTR_OFFSETS
	.align		4
.L_64:
        /*0590*/ 	.byte	0x04, 0x28
        /*0592*/ 	.short	(.L_66 - .L_65)


	//   ....[0]....
.L_65:
        /*0594*/ 	.word	0x00006810


	//   ....[1]....
        /*0598*/ 	.word	0x00006860


	//   ....[2]....
        /*059c*/ 	.word	0x00006910


	//   ....[3]....
        /*05a0*/ 	.word	0x000069e0


	//   ....[4]....
        /*05a4*/ 	.word	0x00006ad0


	//   ....[5]....
        /*05a8*/ 	.word	0x00006d60


	//   ....[6]....
        /*05ac*/ 	.word	0x00006f40


	//   ....[7]....
        /*05b0*/ 	.word	0x00007230


	//   ....[8]....
        /*05b4*/ 	.word	0x00008030


	//   ....[9]....
        /*05b8*/ 	.word	0x00008080


	//   ....[10]....
        /*05bc*/ 	.word	0x00008090


	//   ....[11]....
        /*05c0*/ 	.word	0x000080a0


	//   ....[12]....
        /*05c4*/ 	.word	0x00008100


	//   ....[13]....
        /*05c8*/ 	.word	0x00008140


	//   ....[14]....
        /*05cc*/ 	.word	0x00008160


	//   ....[15]....
        /*05d0*/ 	.word	0x00008180


	//----- nvinfo : EIATTR_EXIT_INSTR_OFFSETS
	.align		4
.L_66:
        /*05d4*/ 	.byte	0x04, 0x1c
        /*05d6*/ 	.short	(.L_68 - .L_67)


	//   ....[0]....
.L_67:
        /*05d8*/ 	.word	0x0000e390


	//----- nvinfo : EIATTR_REQNTID
	.align		4
.L_68:
        /*05dc*/ 	.byte	0x04, 0x10
        /*05de*/ 	.short	(.L_70 - .L_69)
.L_69:
        /*05e0*/ 	.word	0x00000080
        /*05e4*/ 	.word	0x00000001
        /*05e8*/ 	.word	0x00000001


	//----- nvinfo : EIATTR_CBANK_PARAM_SIZE
	.align		4
.L_70:
        /*05ec*/ 	.byte	0x03, 0x19
        /*05ee*/ 	.short	0x0088


	//----- nvinfo : EIATTR_PARAM_CBANK
	.align		4
        /*05f0*/ 	.byte	0x04, 0x0a
        /*05f2*/ 	.short	(.L_72 - .L_71)
	.align		4
.L_71:
        /*05f4*/ 	.word	index@(.nv.constant0.attn_fwd)
        /*05f8*/ 	.short	0x0210
        /*05fa*/ 	.short	0x0088


	//----- nvinfo : EIATTR_SW_WAR
	.align		4
.L_72:
        /*05fc*/ 	.byte	0x04, 0x36
        /*05fe*/ 	.short	(.L_74 - .L_73)
.L_73:
        /*0600*/ 	.word	0x00000008
.L_74:


//--------------------- .nv.callgraph             --------------------------
	.section	.nv.callgraph,"",@"SHT_CUDA_CALLGRAPH"
	.align	4
	.sectionentsize	8
	.align		4
        /*0000*/ 	.word	0x00000000
	.align		4
        /*0004*/ 	.word	0xffffffff
	.align		4
        /*0008*/ 	.word	0x00000000
	.align		4
        /*000c*/ 	.word	0xfffffffe
	.align		4
        /*0010*/ 	.word	0x00000000
	.align		4
        /*0014*/ 	.word	0xfffffffd
	.align		4
        /*0018*/ 	.word	0x00000000
	.align		4
        /*001c*/ 	.word	0xfffffffc


//--------------------- .nv.constant4             --------------------------
	.section	.nv.constant4,"a",@progbits
	.align	8
	.align		8
.nv.constant4:
        /*0000*/ 	.dword	_$_str


//--------------------- .text.attn_fwd            --------------------------
	.section	.text.attn_fwd,"ax",@progbits
	.align	128
        .global         attn_fwd
        .type           attn_fwd,@function
        .size           attn_fwd,(.L_x_3 - attn_fwd)
        .other          attn_fwd,@"STO_CUDA_ENTRY STV_DEFAULT"
attn_fwd:
.text.attn_fwd:
[----:B------:R-:W0:Y:S01]  /*0000*/  LDC R1, c[0x0][0x28] ;  /* 0x00000a00ff017b82 */ /* 0x000e220000000800 */
[----:B------:R-:W1:Y:S07]  /*0010*/  S2R R7, SR_CTAID.X ;  /* 0x0000000000077919 */ /* 0x000e6e0000002500 */
[----:B------:R-:W2:Y:S01]  /*0020*/  S2UR UR6, SR_CTAID.Y ;  /* 0x00000000000679c3 */ /* 0x000ea20000002600 */
[----:B------:R-:W-:Y:S01]  /*0030*/  ULDC.64 UR4, c[0x0][0x240] ;  /* 0x0000900000047ab9 */ /* 0x000fe20000000a00 */
[----:B0-----:R-:W-:Y:S01]  /*0040*/  VIADD R1, R1, 0xfffffe48 ;  /* 0xfffffe4801017836 */ /* 0x001fe20000000000 */
[----:B------:R-:W0:Y:S05]  /*0050*/  S2R R0, SR_TID.X ;  /* 0x0000000000007919 */ /* 0x000e2a0000002100 */
[----:B------:R-:W3:Y:S08]  /*0060*/  LDC.64 R8, c[0x0][0x210] ;  /* 0x00008400ff087b82 */ /* 0x000ef00000000a00 */
[----:B------:R-:W4:Y:S01]  /*0070*/  LDC R17, c[0x0][0x248] ;  /* 0x00009200ff117b82 */ /* 0x000f220000000800 */
[----:B--2---:R-:W-:-:S04]  /*0080*/  UIMAD UR4, UR6, UR4, URZ ;  /* 0x00000004060472a4 */ /* 0x004fc8000f8e023f */
[----:B------:R-:W-:Y:S01]  /*0090*/  USHF.L.U32 UR6, UR4, 0x1, URZ ;  /* 0x0000000104067899 */ /* 0x000fe2000800063f */
[----:B-1----:R-:W-:-:S05]  /*00a0*/  IMAD.SHL.U32 R7, R7, 0x80, RZ ;  /* 0x0000008007077824 */ /* 0x002fca00078e00ff */
[----:B0-----:R-:W-:Y:S01]  /*00b0*/  LOP3.LUT R2, R7, 0x7f, R0, 0xf8, !PT ;  /* 0x0000007f07027812 */ /* 0x001fe200078ef800 */
[----:B----4-:R-:W-:-:S04]  /*00c0*/  IMAD.SHL.U32 R5, R17, 0x10, RZ ;  /* 0x0000001011057824 */ /* 0x010fc800078e00ff */
[----:B------:R-:W-:Y:S01]  /*00d0*/  IMAD R2, R2, UR5, RZ ;  /* 0x0000000502027c24 */ /* 0x000fe2000f8e02ff */
[----:B------:R-:W-:Y:S01]  /*00e0*/  UIMAD.WIDE UR4, UR4, 0x2, URZ ;  /* 0x00000002040478a5 */ /* 0x000fe2000f8e023f */
[----:B------:R-:W-:Y:S02]  /*00f0*/  IMAD.SHL.U32 R3, R17, 0x8, RZ ;  /* 0x0000000811037824 */ /* 0x000fe400078e00ff */
[C---:B------:R-:W-:Y:S02]  /*0100*/  IMAD.SHL.U32 R241, R2.reuse, 0x2, RZ ;  /* 0x0000000202f17824 */ /* 0x040fe400078e00ff */
[----:B------:R-:W-:-:S03]  /*0110*/  IMAD.HI R2, R2, 0x2, RZ ;  /* 0x0000000202027827 */ /* 0x000fc600078e02ff */
[----:B---3--:R-:W-:Y:S01]  /*0120*/  IADD3 R240, P0, P1, R241, UR6, R8 ;  /* 0x00000006f1f07c10 */ /* 0x008fe2000f91e008 */
[C---:B------:R-:W-:Y:S01]  /*0130*/  IMAD.SHL.U32 R13, R17.reuse, 0x40, RZ ;  /* 0x00000040110d7824 */ /* 0x040fe200078e00ff */
[----:B------:R-:W-:Y:S02]  /*0140*/  ULDC.64 UR6, c[0x0][0x208] ;  /* 0x0000820000067ab9 */ /* 0x000fe40000000a00 */
[----:B------:R-:W-:Y:S02]  /*0150*/  IADD3.X R241, R2, UR5, R9, P0, P1 ;  /* 0x0000000502f17c10 */ /* 0x000fe400087e2409 */
[CC--:B------:R-:W-:Y:S01]  /*0160*/  LEA R4, P1, R17.reuse, R240.reuse, 0x5 ;  /* 0x000000f011047211 */ /* 0x0c0fe200078228ff */
[C---:B------:R-:W-:Y:S01]  /*0170*/  IMAD R21, R17.reuse, 0x14, RZ ;  /* 0x0000001411157824 */ /* 0x040fe200078e02ff */
[CC--:B------:R-:W-:Y:S01]  /*0180*/  LEA R8, P0, R17.reuse, R240.reuse, 0x4 ;  /* 0x000000f011087211 */ /* 0x0c0fe200078020ff */
[----:B------:R-:W-:Y:S01]  /*0190*/  IMAD R19, R17, 0xa, RZ ;  /* 0x0000000a11137824 */ /* 0x000fe200078e02ff */
[-C--:B------:R-:W-:Y:S01]  /*01a0*/  LEA.HI.X.SX32 R5, R5, R241.reuse, 0x1, P1 ;  /* 0x000000f105057211 */ /* 0x080fe200008f0eff */
[C---:B------:R-:W-:Y:S01]  /*01b0*/  IMAD R15, R17.reuse, 0x5, RZ ;  /* 0x00000005110f7824 */ /* 0x040fe200078e02ff */
[CC--:B------:R-:W-:Y:S01]  /*01c0*/  LEA R12, P1, R17.reuse, R240.reuse, 0x7 ;  /* 0x000000f0110c7211 */ /* 0x0c0fe200078238ff */
[----:B------:R-:W-:Y:S01]  /*01d0*/  IMAD R247, R17, 0x90, RZ ;  /* 0x0000009011f77824 */ /* 0x000fe200078e02ff */
[----:B------:R-:W-:Y:S01]  /*01e0*/  LEA.HI.X.SX32 R9, R3, R241, 0x1, P0 ;  /* 0x000000f103097211 */ /* 0x000fe200000f0eff */
[C---:B------:R-:W-:Y:S01]  /*01f0*/  IMAD R235, R17.reuse, 0xc0, RZ ;  /* 0x000000c011eb7824 */ /* 0x040fe200078e02ff */
[C---:B------:R-:W-:Y:S01]  /*0200*/  SHF.L.U32 R3, R17.reuse, 0x5, RZ ;  /* 0x0000000511037819 */ /* 0x040fe200000006ff */
[----:B------:R-:W2:Y:S01]  /*0210*/  LDG.E.U16 R4, desc[UR6][R4.64] ;  /* 0x0000000604047981 */ /* 0x000ea2000c1e1500 */
[----:B------:R-:W-:-:S02]  /*0220*/  LEA R10, P0, R17, R240, 0x6 ;  /* 0x000000f0110a7211 */ /* 0x000fc400078030ff */
[-C--:B------:R-:W-:Y:S01]  /*0230*/  LEA.HI.X.SX32 R13, R13, R241.reuse, 0x1, P1 ;  /* 0x000000f10d0d7211 */ /* 0x080fe200008f0eff */
[----:B------:R0:W3:Y:S01]  /*0240*/  LDG.E.U16 R6, desc[UR6][R8.64] ;  /* 0x0000000608067981 */ /* 0x0000e2000c1e1500 */
[-C--:B------:R-:W-:Y:S02]  /*0250*/  IADD3 R242, P1, R21, R240.reuse, RZ ;  /* 0x000000f015f27210 */ /* 0x080fe40007f3e0ff */
[-C--:B------:R-:W-:Y:S01]  /*0260*/  LEA.HI.X.SX32 R11, R3, R241.reuse, 0x1, P0 ;  /* 0x000000f1030b7211 */ /* 0x080fe200000f0eff */
[----:B------:R-:W-:Y:S01]  /*0270*/  IMAD R205, R17, 0x48, RZ ;  /* 0x0000004811cd7824 */ /* 0x000fe200078e02ff */
[CC--:B------:R-:W-:Y:S01]  /*0280*/  LEA.HI.X.SX32 R243, R19.reuse, R241.reuse, 0x1, P1 ;  /* 0x000000f113f37211 */ /* 0x0c0fe200008f0eff */
[----:B------:R1:W4:Y:S01]  /*0290*/  LDG.E.U16 R5, desc[UR6][R12.64] ;  /* 0x000000060c057981 */ /* 0x000322000c1e1500 */
[-C--:B0-----:R-:W-:Y:S01]  /*02a0*/  IADD3 R8, P0, R19, R240.reuse, RZ ;  /* 0x000000f013087210 */ /* 0x081fe20007f1e0ff */
[----:B------:R-:W-:Y:S01]  /*02b0*/  IMAD R19, R17, 0x50, RZ ;  /* 0x0000005011137824 */ /* 0x000fe200078e02ff */
[-C--:B------:R-:W-:Y:S01]  /*02c0*/  IADD3 R246, P2, R247, R240.reuse, RZ ;  /* 0x000000f0f7f67210 */ /* 0x080fe20007f5e0ff */
[----:B------:R-:W-:Y:S01]  /*02d0*/  IMAD R23, R17, 0xa0, RZ ;  /* 0x000000a011177824 */ /* 0x000fe200078e02ff */
[-C--:B------:R-:W-:Y:S01]  /*02e0*/  LEA.HI.X.SX32 R9, R15, R241.reuse, 0x1, P0 ;  /* 0x000000f10f097211 */ /* 0x080fe200000f0eff */
[----:B------:R-:W-:Y:S01]  /*02f0*/  IMAD R15, R17, 0x28, RZ ;  /* 0x00000028110f7824 */ /* 0x000fe200078e02ff */
[-C--:B-1----:R-:W-:Y:S01]  /*0300*/  IADD3 R12, P1, R19, R240.reuse, RZ ;  /* 0x000000f0130c7210 */ /* 0x082fe20007f3e0ff */
[----:B------:R-:W-:Y:S01]  /*0310*/  IMAD R197, R17, 0x60, RZ ;  /* 0x0000006011c57824 */ /* 0x000fe200078e02ff */
[-C--:B------:R-:W-:Y:S01]  /*0320*/  IADD3 R234, P6, R235, R240.reuse, RZ ;  /* 0x000000f0ebea7210 */ /* 0x080fe20007fde0ff */
[----:B------:R-:W-:Y:S01]  /*0330*/  IMAD R219, R17, 0x70, RZ ;  /* 0x0000007011db7824 */ /* 0x000fe200078e02ff */
[-C--:B------:R-:W-:Y:S01]  /*0340*/  LEA.HI.X.SX32 R247, R205, R241.reuse, 0x1, P2 ;  /* 0x000000f1cdf77211 */ /* 0x080fe200010f0eff */
[----:B------:R-:W-:Y:S01]  /*0350*/  IMAD R237, R17, 0xf0, RZ ;  /* 0x000000f011ed7824 */ /* 0x000fe200078e02ff */
[-C--:B------:R-:W-:Y:S01]  /*0360*/  LEA.HI.X.SX32 R13, R15, R241.reuse, 0x1, P1 ;  /* 0x000000f10f0d7211 */ /* 0x080fe200008f0eff */
[----:B------:R-:W-:Y:S01]  /*0370*/  IMAD R131, R17, 0x30, RZ ;  /* 0x0000003011837824 */ /* 0x000fe200078e02ff */
[-C--:B------:R-:W-:Y:S01]  /*0380*/  IADD3 R14, P2, R23, R240.reuse, RZ ;  /* 0x000000f0170e7210 */ /* 0x080fe20007f5e0ff */
[----:B------:R-:W-:Y:S01]  /*0390*/  IMAD R201, R17, 0x38, RZ ;  /* 0x0000003811c97824 */ /* 0x000fe200078e02ff */
[-C--:B------:R-:W-:Y:S01]  /*03a0*/  IADD3 R236, P1, R197, R240.reuse, RZ ;  /* 0x000000f0c5ec7210 */ /* 0x080fe20007f3e0ff */
[----:B------:R-:W-:Y:S01]  /*03b0*/  IMAD R231, R17, 0xe0, RZ ;  /* 0x000000e011e77824 */ /* 0x000fe200078e02ff */
[-C--:B------:R-:W-:Y:S01]  /*03c0*/  LEA.HI.X.SX32 R235, R197, R241.reuse, 0x1, P6 ;  /* 0x000000f1c5eb7211 */ /* 0x080fe200030f0eff */
[----:B------:R-:W-:Y:S01]  /*03d0*/  IMAD R229, R17, 0xc2, RZ ;  /* 0x000000c211e57824 */ /* 0x000fe200078e02ff */
[-C--:B------:R-:W-:Y:S01]  /*03e0*/  IADD3 R130, P6, R219, R240.reuse, RZ ;  /* 0x000000f0db827210 */ /* 0x080fe20007fde0ff */
[----:B------:R0:W5:Y:S01]  /*03f0*/  LDG.E.U16 R3, desc[UR6][R10.64] ;  /* 0x000000060a037981 */ /* 0x000162000c1e1500 */
[-C--:B------:R-:W-:Y:S01]  /*0400*/  IADD3 R228, P3, R237, R240.reuse, RZ ;  /* 0x000000f0ede47210 */ /* 0x080fe20007f7e0ff */
[----:B------:R-:W-:Y:S01]  /*0410*/  IMAD R233, R17, 0xd0, RZ ;  /* 0x000000d011e97824 */ /* 0x000fe200078e02ff */
[-C--:B------:R-:W-:Y:S01]  /*0420*/  IADD3 R238, P4, R131, R240.reuse, RZ ;  /* 0x000000f083ee7210 */ /* 0x080fe20007f9e0ff */
[----:B------:R-:W-:Y:S01]  /*0430*/  IMAD R25, R17, 0xb0, RZ ;  /* 0x000000b011197824 */ /* 0x000fe200078e02ff */
[-C--:B------:R-:W-:Y:S01]  /*0440*/  LEA.HI.X.SX32 R237, R131, R241.reuse, 0x1, P1 ;  /* 0x000000f183ed7211 */ /* 0x080fe200008f0eff */
[----:B------:R-:W-:Y:S01]  /*0450*/  IMAD R213, R17, 0x61, RZ ;  /* 0x0000006111d57824 */ /* 0x000fe200078e02ff */
[----:B------:R-:W-:Y:S01]  /*0460*/  LEA.HI.X.SX32 R131, R201, R241, 0x1, P6 ;  /* 0x000000f1c9837211 */ /* 0x000fe200030f0eff */
[----:B------:R-:W-:Y:S01]  /*0470*/  IMAD R189, R17, 0x12, RZ ;  /* 0x0000001211bd7824 */ /* 0x000fe200078e02ff */
[----:B------:R-:W2:Y:S01]  /*0480*/  LDG.E.U16 R242, desc[UR6][R242.64] ;  /* 0x00000006f2f27981 */ /* 0x000ea2000c1e1500 */
[----:B0-----:R-:W-:-:S02]  /*0490*/  IADD3 R10, P0, R15, R240, RZ ;  /* 0x000000f00f0a7210 */ /* 0x001fc40007f1e0ff */
        /* <DEDUP_REMOVED lines=9> */
[----:B------:R-:W-:Y:S01]  /*0530*/  IMAD R223, R17, 0xa2, RZ ;  /* 0x000000a211df7824 */ /* 0x000fe200078e02ff */
[-C--:B------:R-:W-:Y:S01]  /*0540*/  LEA.HI.X.SX32 R231, R219, R241.reuse, 0x1, P2 ;  /* 0x000000f1dbe77211 */ /* 0x080fe200010f0eff */
[----:B------:R-:W-:Y:S01]  /*0550*/  IMAD R122, R17, 0x78, RZ ;  /* 0x00000078117a7824 */ /* 0x000fe200078e02ff */
[-C--:B------:R-:W-:Y:S01]  /*0560*/  IADD3 R18, P0, R25, R240.reuse, RZ ;  /* 0x000000f019127210 */ /* 0x080fe20007f1e0ff */
[----:B------:R-:W-:Y:S01]  /*0570*/  IMAD R225, R17, 0x92, RZ ;  /* 0x0000009211e17824 */ /* 0x000fe200078e02ff */
[----:B------:R-:W-:Y:S01]  /*0580*/  LEA.HI.X.SX32 R219, R213, R241, 0x1, P6 ;  /* 0x000000f1d5db7211 */ /* 0x000fe200030f0eff */
[----:B------:R-:W-:Y:S01]  /*0590*/  IMAD R101, R17, 0x9, RZ ;  /* 0x0000000911657824 */ /* 0x000fe200078e02ff */
[-C--:B------:R-:W-:Y:S01]  /*05a0*/  IADD3 R212, P6, R189, R240.reuse, RZ ;  /* 0x000000f0bdd47210 */ /* 0x080fe20007fde0ff */
[----:B------:R-:W-:Y:S01]  /*05b0*/  IMAD R115, R17, 0x1c, RZ ;  /* 0x0000001c11737824 */ /* 0x000fe200078e02ff */
[----:B------:R-:W-:Y:S01]  /*05c0*/  IADD3 R196, P1, R201, R240, RZ ;  /* 0x000000f0c9c47210 */ /* 0x000fe20007f3e0ff */
[----:B------:R-:W-:-:S02]  /*05d0*/  IMAD R214, R17, 0xe2, RZ ;  /* 0x000000e211d67824 */ /* 0x000fc400078e02ff */
[----:B------:R-:W-:Y:S01]  /*05e0*/  IMAD R187, R17, 0x42, RZ ;  /* 0x0000004211bb7824 */ /* 0x000fe200078e02ff */
[-C--:B------:R-:W-:Y:S01]  /*05f0*/  LEA.HI.X.SX32 R233, R215, R241.reuse, 0x1, P5 ;  /* 0x000000f1d7e97211 */ /* 0x080fe200028f0eff */
[C---:B------:R-:W-:Y:S01]  /*0600*/  IMAD R221, R17.reuse, 0xb2, RZ ;  /* 0x000000b211dd7824 */ /* 0x040fe200078e02ff */
[-C--:B------:R-:W-:Y:S01]  /*0610*/  IADD3 R216, P2, R216, R240.reuse, RZ ;  /* 0x000000f0d8d87210 */ /* 0x080fe20007f5e0ff */
[----:B------:R-:W-:Y:S01]  /*0620*/  IMAD R217, R17, 0x69, RZ ;  /* 0x0000006911d97824 */ /* 0x000fe200078e02ff */
[-C--:B------:R-:W-:Y:S01]  /*0630*/  LEA.HI.X.SX32 R19, R153, R241.reuse, 0x1, P0 ;  /* 0x000000f199137211 */ /* 0x080fe200000f0eff */
[C---:B------:R-:W-:Y:S01]  /*0640*/  IMAD R209, R17.reuse, 0x51, RZ ;  /* 0x0000005111d17824 */ /* 0x040fe200078e02ff */
[-C--:B------:R-:W-:Y:S01]  /*0650*/  LEA.HI.X.SX32 R239, R70, R241.reuse, 0x1, P4 ;  /* 0x000000f146ef7211 */ /* 0x080fe200020f0eff */
[----:B------:R-:W-:Y:S01]  /*0660*/  IMAD R175, R17, 0x22, RZ ;  /* 0x0000002211af7824 */ /* 0x000fe200078e02ff */
[-C--:B------:R-:W-:Y:S01]  /*0670*/  IADD3 R222, P5, R223, R240.reuse, RZ ;  /* 0x000000f0dfde7210 */ /* 0x080fe20007fbe0ff */
[----:B------:R-:W-:Y:S01]  /*0680*/  IMAD R207, R17, 0x49, RZ ;  /* 0x0000004911cf7824 */ /* 0x000fe200078e02ff */
[-C--:B------:R-:W-:Y:S01]  /*0690*/  IADD3 R224, P4, R225, R240.reuse, RZ ;  /* 0x000000f0e1e07210 */ /* 0x080fe20007f9e0ff */
[C---:B------:R-:W-:Y:S01]  /*06a0*/  IMAD R20, R17.reuse, 0x71, RZ ;  /* 0x0000007111147824 */ /* 0x040fe200078e02ff */
[-C--:B------:R-:W-:Y:S01]  /*06b0*/  LEA.HI.X.SX32 R229, R122, R241.reuse, 0x1, P3 ;  /* 0x000000f17ae57211 */ /* 0x080fe200018f0eff */
[----:B------:R-:W-:Y:S01]  /*06c0*/  IMAD R193, R17, 0x21, RZ ;  /* 0x0000002111c17824 */ /* 0x000fe200078e02ff */
[-C--:B------:R-:W-:Y:S01]  /*06d0*/  LEA.HI.X.SX32 R213, R101, R241.reuse, 0x1, P6 ;  /* 0x000000f165d57211 */ /* 0x080fe200030f0eff */
[----:B------:R-:W-:Y:S01]  /*06e0*/  IMAD R211, R17, 0x59, RZ ;  /* 0x0000005911d37824 */ /* 0x000fe200078e02ff */
[-C--:B------:R-:W-:Y:S01]  /*06f0*/  LEA.HI.X.SX32 R197, R115, R241.reuse, 0x1, P1 ;  /* 0x000000f173c57211 */ /* 0x080fe200008f0eff */
[C---:B------:R-:W-:Y:S01]  /*0700*/  IMAD R135, R17.reuse, 0x32, RZ ;  /* 0x0000003211877824 */ /* 0x040fe200078e02ff */
[-C--:B------:R-:W-:Y:S01]  /*0710*/  IADD3 R214, P3, R214, R240.reuse, RZ ;  /* 0x000000f0d6d67210 */ /* 0x080fe20007f7e0ff */
[----:B------:R-:W-:Y:S01]  /*0720*/  IMAD R177, R17, 0x72, RZ ;  /* 0x0000007211b17824 */ /* 0x000fe200078e02ff */
[-C--:B------:R-:W-:Y:S01]  /*0730*/  IADD3 R206, P6, R187, R240.reuse, RZ ;  /* 0x000000f0bbce7210 */ /* 0x080fe20007fde0ff */
[----:B------:R-:W-:Y:S01]  /*0740*/  IMAD R167, R17, 0x11, RZ ;  /* 0x0000001111a77824 */ /* 0x000fe200078e02ff */
[----:B------:R-:W-:Y:S01]  /*0750*/  IADD3 R220, P1, R221, R240, RZ ;  /* 0x000000f0dddc7210 */ /* 0x000fe20007f3e0ff */
[----:B------:R-:W-:Y:S01]  /*0760*/  IMAD R183, R17, 0x52, RZ ;  /* 0x0000005211b77824 */ /* 0x000fe200078e02ff */
[-C--:B------:R-:W-:Y:S01]  /*0770*/  LEA.HI.X.SX32 R217, R217, R241.reuse, 0x1, P2 ;  /* 0x000000f1d9d97211 */ /* 0x080fe200010f0eff */
[----:B------:R0:W2:Y:S01]  /*0780*/  LDG.E.U16 R243, desc[UR6][R18.64] ;  /* 0x0000000612f37981 */ /* 0x0000a2000c1e1500 */
[----:B------:R-:W-:-:S02]  /*0790*/  LEA.HI.X.SX32 R223, R209, R241, 0x1, P5 ;  /* 0x000000f1d1df7211 */ /* 0x000fc400028f0eff */
[-C--:B------:R-:W-:Y:S01]  /*07a0*/  IADD3 R210, P2, R175, R240.reuse, RZ ;  /* 0x000000f0afd27210 */ /* 0x080fe20007f5e0ff */
[----:B------:R1:W2:Y:S01]  /*07b0*/  LDG.E.U16 R244, desc[UR6][R14.64] ;  /* 0x000000060ef47981 */ /* 0x0002a2000c1e1500 */
[-C--:B------:R-:W-:Y:S01]  /*07c0*/  LEA.HI.X.SX32 R225, R207, R241.reuse, 0x1, P4 ;  /* 0x000000f1cfe17211 */ /* 0x080fe200020f0eff */
[----:B------:R-:W-:Y:S01]  /*07d0*/  IMAD R227, R17, 0x82, RZ ;  /* 0x0000008211e37824 */ /* 0x000fe200078e02ff */
[-C--:B------:R-:W-:Y:S01]  /*07e0*/  IADD3 R190, P5, R215, R240.reuse, RZ ;  /* 0x000000f0d7be7210 */ /* 0x080fe20007fbe0ff */
[C---:B------:R-:W-:Y:S01]  /*07f0*/  IMAD R191, R17.reuse, 0x19, RZ ;  /* 0x0000001911bf7824 */ /* 0x040fe200078e02ff */
[-C--:B------:R-:W-:Y:S01]  /*0800*/  LEA.HI.X.SX32 R215, R20, R241.reuse, 0x1, P3 ;  /* 0x000000f114d77211 */ /* 0x080fe200018f0eff */
[----:B0-----:R-:W-:Y:S01]  /*0810*/  IMAD R18, R17, 0x39, RZ ;  /* 0x0000003911127824 */ /* 0x001fe200078e02ff */
[-C--:B------:R-:W-:Y:S01]  /*0820*/  LEA.HI.X.SX32 R207, R193, R241.reuse, 0x1, P6 ;  /* 0x000000f1c1cf7211 */ /* 0x080fe200030f0eff */
[----:B------:R-:W-:Y:S01]  /*0830*/  IMAD R179, R17, 0x62, RZ ;  /* 0x0000006211b37824 */ /* 0x000fe200078e02ff */
[-C--:B------:R-:W-:Y:S01]  /*0840*/  LEA.HI.X.SX32 R221, R211, R241.reuse, 0x1, P1 ;  /* 0x000000f1d3dd7211 */ /* 0x080fe200008f0eff */
[----:B-1----:R-:W-:Y:S01]  /*0850*/  IMAD R14, R17, 0x24, RZ ;  /* 0x00000024110e7824 */ /* 0x002fe200078e02ff */
[-C--:B------:R-:W-:Y:S01]  /*0860*/  IADD3 R208, P3, R135, R240.reuse, RZ ;  /* 0x000000f087d07210 */ /* 0x080fe20007f7e0ff */
[----:B------:R-:W-:Y:S01]  /*0870*/  IMAD R195, R17, 0x29, RZ ;  /* 0x0000002911c37824 */ /* 0x000fe200078e02ff */
[-C--:B------:R-:W-:Y:S01]  /*0880*/  IADD3 R166, P6, R177, R240.reuse, RZ ;  /* 0x000000f0b1a67210 */ /* 0x080fe20007fde0ff */
[----:B------:R-:W-:Y:S01]  /*0890*/  IMAD.SHL.U32 R127, R17, 0x2, RZ ;  /* 0x00000002117f7824 */ /* 0x000fe200078e00ff */
[-C--:B------:R-:W-:Y:S01]  /*08a0*/  LEA.HI.X.SX32 R211, R167, R241.reuse, 0x1, P2 ;  /* 0x000000f1a7d37211 */ /* 0x080fe200010f0eff */
[----:B------:R-:W-:Y:S01]  /*08b0*/  IMAD R203, R17, 0x41, RZ ;  /* 0x0000004111cb7824 */ /* 0x000fe200078e02ff */
[-C--:B------:R-:W-:Y:S01]  /*08c0*/  IADD3 R204, P2, R183, R240.reuse, RZ ;  /* 0x000000f0b7cc7210 */ /* 0x080fe20007f5e0ff */
[----:B------:R-:W-:Y:S01]  /*08d0*/  IMAD R199, R17, 0x31, RZ ;  /* 0x0000003111c77824 */ /* 0x000fe200078e02ff */
[-C--:B------:R-:W-:Y:S01]  /*08e0*/  IADD3 R226, P0, R227, R240.reuse, RZ ;  /* 0x000000f0e3e27210 */ /* 0x080fe20007f1e0ff */
[----:B------:R-:W-:Y:S01]  /*08f0*/  IMAD R188, R17, 0x84, RZ ;  /* 0x0000008411bc7824 */ /* 0x000fe200078e02ff */
[-C--:B------:R-:W-:Y:S01]  /*0900*/  LEA.HI.X.SX32 R209, R191, R241.reuse, 0x1, P3 ;  /* 0x000000f1bfd17211 */ /* 0x080fe200018f0eff */
[C---:B------:R-:W-:Y:S01]  /*0910*/  IMAD R16, R17.reuse, 0x34, RZ ;  /* 0x0000003411107824 */ /* 0x040fe200078e02ff */
[----:B------:R-:W-:Y:S01]  /*0920*/  LEA.HI.X.SX32 R167, R18, R241, 0x1, P6 ;  /* 0x000000f112a77211 */ /* 0x000fe200030f0eff */
[----:B------:R-:W-:Y:S01]  /*0930*/  IMAD R186, R17, 0x94, RZ ;  /* 0x0000009411ba7824 */ /* 0x000fe200078e02ff */
[-C--:B------:R-:W-:Y:S01]  /*0940*/  IADD3 R192, P4, R205, R240.reuse, RZ ;  /* 0x000000f0cdc07210 */ /* 0x080fe20007f9e0ff */
[----:B------:R-:W-:Y:S01]  /*0950*/  IMAD R184, R17, 0xa4, RZ ;  /* 0x000000a411b87824 */ /* 0x000fe200078e02ff */
[-C--:B------:R-:W-:Y:S01]  /*0960*/  IADD3 R202, P3, R179, R240.reuse, RZ ;  /* 0x000000f0b3ca7210 */ /* 0x080fe20007f7e0ff */
[----:B------:R0:W2:Y:S01]  /*0970*/  LDG.E.U16 R245, desc[UR6][R12.64] ;  /* 0x000000060cf57981 */ /* 0x0000a2000c1e1500 */
[----:B------:R-:W-:-:S02]  /*0980*/  IADD3 R194, P6, R14, R240, RZ ;  /* 0x000000f00ec27210 */ /* 0x000fc40007fde0ff */
[-C--:B------:R-:W-:Y:S01]  /*0990*/  LEA.HI.X.SX32 R205, R195, R241.reuse, 0x1, P2 ;  /* 0x000000f1c3cd7211 */ /* 0x080fe200010f0eff */
[----:B------:R-:W-:Y:S01]  /*09a0*/  IMAD R182, R17, 0xb4, RZ ;  /* 0x000000b411b67824 */ /* 0x000fe200078e02ff */
[-C--:B------:R-:W-:Y:S01]  /*09b0*/  IADD3 R200, P2, R127, R240.reuse, RZ ;  /* 0x000000f07fc87210 */ /* 0x080fe20007f5e0ff */
[----:B------:R-:W-:Y:S01]  /*09c0*/  IMAD R96, R17, 0x4a, RZ ;  /* 0x0000004a11607824 */ /* 0x000fe200078e02ff */
[-C--:B------:R-:W-:Y:S01]  /*09d0*/  LEA.HI.X.SX32 R227, R203, R241.reuse, 0x1, P0 ;  /* 0x000000f1cbe37211 */ /* 0x080fe200000f0eff */
[C---:B------:R-:W-:Y:S01]  /*09e0*/  IMAD R180, R17.reuse, 0xc4, RZ ;  /* 0x000000c411b47824 */ /* 0x040fe200078e02ff */
[-C--:B------:R-:W-:Y:S01]  /*09f0*/  IADD3 R188, P1, R188, R240.reuse, RZ ;  /* 0x000000f0bcbc7210 */ /* 0x080fe20007f3e0ff */
[----:B0-----:R-:W-:Y:S01]  /*0a00*/  IMAD R12, R17, 0x1a, RZ ;  /* 0x0000001a110c7824 */ /* 0x001fe200078e02ff */
[-C--:B------:R-:W-:Y:S01]  /*0a10*/  LEA.HI.X.SX32 R203, R199, R241.reuse, 0x1, P3 ;  /* 0x000000f1c7cb7211 */ /* 0x080fe200018f0eff */
[----:B------:R-:W-:Y:S01]  /*0a20*/  IMAD R185, R17, 0x86, RZ ;  /* 0x0000008611b97824 */ /* 0x000fe200078e02ff */
[-C--:B------:R-:W-:Y:S01]  /*0a30*/  LEA.HI.X.SX32 R195, R189, R241.reuse, 0x1, P6 ;  /* 0x000000f1bdc37211 */ /* 0x080fe200030f0eff */
[C---:B------:R-:W-:Y:S01]  /*0a40*/  IMAD R94, R17.reuse, 0x5a, RZ ;  /* 0x0000005a115e7824 */ /* 0x040fe200078e02ff */
[-C--:B------:R-:W-:Y:S01]  /*0a50*/  IADD3 R186, P3, R186, R240.reuse, RZ ;  /* 0x000000f0baba7210 */ /* 0x080fe20007f7e0ff */
[C---:B------:R-:W-:Y:S01]  /*0a60*/  IMAD R178, R17.reuse, 0xd4, RZ ;  /* 0x000000d411b27824 */ /* 0x040fe200078e02ff */
[-C--:B------:R-:W-:Y:S01]  /*0a70*/  IADD3 R100, P6, R16, R240.reuse, RZ ;  /* 0x000000f010647210 */ /* 0x080fe20007fde0ff */
[C---:B------:R-:W-:Y:S01]  /*0a80*/  IMAD R181, R17.reuse, 0xa6, RZ ;  /* 0x000000a611b57824 */ /* 0x040fe200078e02ff */
[CC--:B------:R-:W-:Y:S01]  /*0a90*/  LEA.HI.X.SX32 R201, R17.reuse, R241.reuse, 0x1, P2 ;  /* 0x000000f111c97211 */ /* 0x0c0fe200010f0eff */
[C---:B------:R-:W-:Y:S01]  /*0aa0*/  IMAD R119, R17.reuse, 0x44, RZ ;  /* 0x0000004411777824 */ /* 0x040fe200078e02ff */
[-C--:B------:R-:W-:Y:S01]  /*0ab0*/  IADD3 R184, P2, R184, R240.reuse, RZ ;  /* 0x000000f0b8b87210 */ /* 0x080fe20007f5e0ff */
[C---:B------:R-:W-:Y:S01]  /*0ac0*/  IMAD R198, R17.reuse, 0xf2, RZ ;  /* 0x000000f211c67824 */ /* 0x040fe200078e02ff */
[-C--:B------:R-:W-:Y:S01]  /*0ad0*/  LEA.HI.X.SX32 R193, R14, R241.reuse, 0x1, P4 ;  /* 0x000000f10ec17211 */ /* 0x080fe200020f0eff */
[C---:B------:R-:W-:Y:S01]  /*0ae0*/  IMAD R109, R17.reuse, 0x6a, RZ ;  /* 0x0000006a116d7824 */ /* 0x040fe200078e02ff */
[-C--:B------:R-:W-:Y:S01]  /*0af0*/  IADD3 R182, P4, R182, R240.reuse, RZ ;  /* 0x000000f0b6b67210 */ /* 0x080fe20007f9e0ff */
[----:B------:R-:W-:Y:S01]  /*0b00*/  IMAD R99, R17, 0x2a, RZ ;  /* 0x0000002a11637824 */ /* 0x000fe200078e02ff */
[-C--:B------:R-:W-:Y:S01]  /*0b10*/  LEA.HI.X.SX32 R189, R187, R241.reuse, 0x1, P1 ;  /* 0x000000f1bbbd7211 */ /* 0x080fe200008f0eff */
[C---:B------:R-:W-:Y:S01]  /*0b20*/  IMAD R24, R17.reuse, 0x79, RZ ;  /* 0x0000007911187824 */ /* 0x040fe200078e02ff */
[-C--:B------:R-:W-:Y:S01]  /*0b30*/  LEA.HI.X.SX32 R101, R12, R241.reuse, 0x1, P6 ;  /* 0x000000f10c657211 */ /* 0x080fe200030f0eff */
[C---:B------:R-:W-:Y:S01]  /*0b40*/  IMAD R111, R17.reuse, 0x64, RZ ;  /* 0x00000064116f7824 */ /* 0x040fe200078e02ff */
[-C--:B------:R-:W-:Y:S01]  /*0b50*/  LEA.HI.X.SX32 R187, R96, R241.reuse, 0x1, P3 ;  /* 0x000000f160bb7211 */ /* 0x080fe200018f0eff */
[C---:B------:R-:W-:Y:S01]  /*0b60*/  IMAD R173, R17.reuse, 0x15, RZ ;  /* 0x0000001511ad7824 */ /* 0x040fe200078e02ff */
[-C--:B------:R-:W-:Y:S01]  /*0b70*/  IADD3 R180, P6, R180, R240.reuse, RZ ;  /* 0x000000f0b4b47210 */ /* 0x080fe20007fde0ff */
[----:B------:R-:W-:Y:S01]  /*0b80*/  IMAD R107, R17, 0x74, RZ ;  /* 0x00000074116b7824 */ /* 0x000fe200078e02ff */
        /* <DEDUP_REMOVED lines=13> */
[----:B------:R-:W-:Y:S01]  /*0c60*/  IMAD R133, R17, 0x6, RZ ;  /* 0x0000000611857824 */ /* 0x000fe200078e02ff */
[-C--:B------:R-:W-:Y:S01]  /*0c70*/  IADD3 R174, P6, R119, R240.reuse, RZ ;  /* 0x000000f077ae7210 */ /* 0x080fe20007fde0ff */
[C---:B------:R-:W-:Y:S01]  /*0c80*/  IMAD R176, R17.reuse, 0xe4, RZ ;  /* 0x000000e411b07824 */ /* 0x040fe200078e02ff */
[-C--:B------:R-:W-:Y:S01]  /*0c90*/  IADD3 R198, P0, R198, R240.reuse, RZ ;  /* 0x000000f0c6c67210 */ /* 0x080fe20007f1e0ff */
[----:B------:R-:W-:Y:S01]  /*0ca0*/  IMAD R155, R17, 0x6b, RZ ;  /* 0x0000006b119b7824 */ /* 0x000fe200078e02ff */
[-C--:B------:R-:W-:Y:S01]  /*0cb0*/  LEA.HI.X.SX32 R179, R109, R241.reuse, 0x1, P5 ;  /* 0x000000f16db37211 */ /* 0x080fe200028f0eff */
[----:B------:R-:W-:Y:S01]  /*0cc0*/  IMAD R90, R17, 0x7a, RZ ;  /* 0x0000007a115a7824 */ /* 0x000fe200078e02ff */
        /* <DEDUP_REMOVED lines=8> */
[----:B------:R-:W-:Y:S01]  /*0d50*/  IADD3 R128, P0, R12, R240, RZ ;  /* 0x000000f00c807210 */ /* 0x000fe20007f1e0ff */
[----:B------:R-:W2:Y:S01]  /*0d60*/  LDG.E.U16 R8, desc[UR6][R8.64] ;  /* 0x0000000608087981 */ /* 0x000ea2000c1e1500 */
[----:B------:R-:W-:-:S02]  /*0d70*/  LEA.HI.X.SX32 R173, R173, R241, 0x1, P5 ;  /* 0x000000f1adad7211 */ /* 0x000fc400028f0eff */
[-C--:B------:R-:W-:Y:S01]  /*0d80*/  IADD3 R170, P5, R107, R240.reuse, RZ ;  /* 0x000000f06baa7210 */ /* 0x080fe20007fbe0ff */
[----:B------:R-:W-:Y:S01]  /*0d90*/  IMAD R113, R17, 0x54, RZ ;  /* 0x0000005411717824 */ /* 0x000fe200078e02ff */
[-C--:B------:R-:W-:Y:S01]  /*0da0*/  LEA.HI.X.SX32 R135, R135, R241.reuse, 0x1, P6 ;  /* 0x000000f187877211 */ /* 0x080fe200030f0eff */
[----:B------:R-:W-:Y:S01]  /*0db0*/  IMAD R165, R17, 0x43, RZ ;  /* 0x0000004311a57824 */ /* 0x000fe200078e02ff */
[-C--:B------:R-:W-:Y:S01]  /*0dc0*/  LEA.HI.X.SX32 R129, R129, R241.reuse, 0x1, P0 ;  /* 0x000000f181817211 */ /* 0x080fe200000f0eff */
[----:B------:R-:W-:Y:S01]  /*0dd0*/  IMAD R161, R17, 0x53, RZ ;  /* 0x0000005311a17824 */ /* 0x000fe200078e02ff */
[-C--:B------:R-:W-:Y:S01]  /*0de0*/  IADD3 R156, P6, R171, R240.reuse, RZ ;  /* 0x000000f0ab9c7210 */ /* 0x080fe20007fde0ff */
[----:B------:R0:W2:Y:S01]  /*0df0*/  LDG.E.U16 R9, desc[UR6][R10.64] ;  /* 0x000000060a097981 */ /* 0x0000a2000c1e1500 */
[CC--:B------:R-:W-:Y:S02]  /*0e00*/  LEA R126, P0, R17.reuse, R240.reuse, 0x2 ;  /* 0x000000f0117e7211 */ /* 0x0c0fe400078010ff */
[-C--:B------:R-:W-:Y:S01]  /*0e10*/  LEA.HI.X.SX32 R171, R68, R241.reuse, 0x1, P5 ;  /* 0x000000f144ab7211 */ /* 0x080fe200028f0eff */
[----:B------:R-:W-:Y:S01]  /*0e20*/  IMAD R149, R17, 0xb, RZ ;  /* 0x0000000b11957824 */ /* 0x000fe200078e02ff */
[-C--:B------:R-:W-:Y:S01]  /*0e30*/  IADD3 R154, P5, R169, R240.reuse, RZ ;  /* 0x000000f0a99a7210 */ /* 0x080fe20007fbe0ff */
[C---:B------:R-:W-:Y:S01]  /*0e40*/  IMAD R136, R17.reuse, 0xf6, RZ ;  /* 0x000000f611887824 */ /* 0x040fe200078e02ff */
[-C--:B------:R-:W-:Y:S01]  /*0e50*/  IADD3 R168, P1, R168, R240.reuse, RZ ;  /* 0x000000f0a8a87210 */ /* 0x080fe20007f3e0ff */
[----:B------:R-:W-:Y:S01]  /*0e60*/  IMAD R47, R17, 0x46, RZ ;  /* 0x00000046112f7824 */ /* 0x000fe200078e02ff */
[-C--:B------:R-:W-:Y:S01]  /*0e70*/  LEA.HI.X.SX32 R157, R157, R241.reuse, 0x1, P6 ;  /* 0x000000f19d9d7211 */ /* 0x080fe200030f0eff */
[----:B0-----:R-:W-:Y:S01]  /*0e80*/  IMAD R10, R17, 0x73, RZ ;  /* 0x00000073110a7824 */ /* 0x001fe200078e02ff */
[-C--:B------:R-:W-:Y:S01]  /*0e90*/  LEA.HI.X.SX32 R127, R127, R241.reuse, 0x1, P0 ;  /* 0x000000f17f7f7211 */ /* 0x080fe200000f0eff */
[----:B------:R-:W-:Y:S01]  /*0ea0*/  IMAD R117, R17, 0x26, RZ ;  /* 0x0000002611757824 */ /* 0x000fe200078e02ff */
[-C--:B------:R-:W-:Y:S01]  /*0eb0*/  IADD3 R150, P6, R133, R240.reuse, RZ ;  /* 0x000000f085967210 */ /* 0x080fe20007fde0ff */
        /* <DEDUP_REMOVED lines=40> */
[C---:B------:R-:W-:Y:S01]  /*1140*/  IMAD R114, R17.reuse, 0xa8, RZ ;  /* 0x000000a811727824 */ /* 0x040fe200078e02ff */
[-C--:B------:R-:W-:Y:S01]  /*1150*/  IADD3 R162, P2, R162, R240.reuse, RZ ;  /* 0x000000f0a2a27210 */ /* 0x080fe20007f5e0ff */
[C---:B------:R-:W-:Y:S01]  /*1160*/  IMAD.SHL.U32 R121, R17.reuse, 0x4, RZ ;  /* 0x0000000411797824 */ /* 0x040fe200078e00ff */
        /* <DEDUP_REMOVED lines=23> */
[C---:B------:R-:W-:Y:S01]  /*12e0*/  IMAD R34, R17.reuse, 0x7c, RZ ;  /* 0x0000007c11227824 */ /* 0x040fe200078e02ff */
[-C--:B------:R-:W-:Y:S01]  /*12f0*/  IADD3 R122, P0, R122, R240.reuse, RZ ;  /* 0x000000f07a7a7210 */ /* 0x080fe20007f1e0ff */
[----:B------:R-:W-:Y:S01]  /*1300*/  IMAD R37, R17, 0x1e, RZ ;  /* 0x0000001e11257824 */ /* 0x000fe200078e02ff */
[-C--:B------:R-:W-:Y:S01]  /*1310*/  LEA.HI.X.SX32 R125, R125, R241.reuse, 0x1, P3 ;  /* 0x000000f17d7d7211 */ /* 0x080fe200018f0eff */
[----:B------:R-:W-:Y:S01]  /*1320*/  IMAD R103, R17, 0x7, RZ ;  /* 0x0000000711677824 */ /* 0x000fe200078e02ff */
[-C--:B------:R-:W-:Y:S01]  /*1330*/  LEA.HI.X.SX32 R139, R139, R241.reuse, 0x1, P5 ;  /* 0x000000f18b8b7211 */ /* 0x080fe200028f0eff */
[C---:B------:R-:W-:Y:S01]  /*1340*/  IMAD R64, R17.reuse, 0x8a, RZ ;  /* 0x0000008a11407824 */ /* 0x040fe200078e02ff */
[CC--:B------:R-:W-:Y:S01]  /*1350*/  LEA R120, P3, R17.reuse, R240.reuse, 0x3 ;  /* 0x000000f011787211 */ /* 0x0c0fe200078618ff */
[----:B------:R-:W-:Y:S01]  /*1360*/  IMAD R95, R17, 0x2d, RZ ;  /* 0x0000002d115f7824 */ /* 0x000fe200078e02ff */
[-C--:B------:R-:W-:Y:S01]  /*1370*/  LEA.HI.X.SX32 R141, R141, R241.reuse, 0x1, P1 ;  /* 0x000000f18d8d7211 */ /* 0x080fe200008f0eff */
[C---:B------:R-:W-:Y:S01]  /*1380*/  IMAD R87, R17.reuse, 0x4d, RZ ;  /* 0x0000004d11577824 */ /* 0x040fe200078e02ff */
[-C--:B------:R-:W-:Y:S01]  /*1390*/  IADD3 R62, P5, R62, R240.reuse, RZ ;  /* 0x000000f03e3e7210 */ /* 0x080fe20007fbe0ff */
[----:B------:R-:W-:Y:S01]  /*13a0*/  IMAD R89, R17, 0xf, RZ ;  /* 0x0000000f11597824 */ /* 0x000fe200078e02ff */
[-C--:B------:R-:W-:Y:S01]  /*13b0*/  LEA.HI.X.SX32 R67, R67, R241.reuse, 0x1, P4 ;  /* 0x000000f143437211 */ /* 0x080fe200020f0eff */
[C---:B------:R-:W-:Y:S01]  /*13c0*/  IMAD R83, R17.reuse, 0x2e, RZ ;  /* 0x0000002e11537824 */ /* 0x040fe200078e02ff */
        /* <DEDUP_REMOVED lines=31> */
[C---:B------:R-:W-:Y:S01]  /*15c0*/  IMAD R55, R17.reuse, 0x75, RZ ;  /* 0x0000007511377824 */ /* 0x040fe200078e02ff */
        /* <DEDUP_REMOVED lines=31> */
[----:B------:R0:W2:Y:S01]  /*17c0*/  LDG.E.U16 R246, desc[UR6][R246.64] ;  /* 0x00000006f6f67981 */ /* 0x0000a2000c1e1500 */
[----:B------:R-:W-:-:S02]  /*17d0*/  LEA.HI.X.SX32 R103, R103, R241, 0x1, P1 ;  /* 0x000000f167677211 */ /* 0x000fc400008f0eff */
[-C--:B------:R-:W-:Y:S01]  /*17e0*/  IADD3 R64, P1, R64, R240.reuse, RZ ;  /* 0x000000f040407210 */ /* 0x080fe20007f3e0ff */
[----:B------:R-:W-:Y:S01]  /*17f0*/  IMAD R33, R17, 0x7f, RZ ;  /* 0x0000007f11217824 */ /* 0x000fe200078e02ff */
[-C--:B------:R-:W-:Y:S01]  /*1800*/  LEA.HI.X.SX32 R111, R111, R241.reuse, 0x1, P4 ;  /* 0x000000f16f6f7211 */ /* 0x080fe200020f0eff */
[----:B------:R-:W-:Y:S01]  /*1810*/  IMAD R45, R17, 0xfc, RZ ;  /* 0x000000fc112d7824 */ /* 0x000fe200078e02ff */
[-C--:B------:R-:W-:Y:S01]  /*1820*/  LEA.HI.X.SX32 R95, R95, R241.reuse, 0x1, P6 ;  /* 0x000000f15f5f7211 */ /* 0x080fe200030f0eff */
[----:B------:R-:W-:Y:S01]  /*1830*/  IMAD R25, R17, 0x9e, RZ ;  /* 0x0000009e11197824 */ /* 0x000fe200078e02ff */
[-C--:B------:R-:W-:Y:S01]  /*1840*/  LEA.HI.X.SX32 R87, R87, R241.reuse, 0x1, P2 ;  /* 0x000000f157577211 */ /* 0x080fe200010f0eff */
[----:B------:R1:W2:Y:S01]  /*1850*/  LDG.E.U16 R2, desc[UR6][R240.64] ;  /* 0x00000006f0027981 */ /* 0x0002a2000c1e1500 */
[-C--:B------:R-:W-:Y:S02]  /*1860*/  IADD3 R96, P4, R96, R240.reuse, RZ ;  /* 0x000000f060607210 */ /* 0x080fe40007f9e0ff */
[----:B------:R-:W-:Y:S01]  /*1870*/  IADD3 R82, P6, R82, R240, RZ ;  /* 0x000000f052527210 */ /* 0x000fe20007fde0ff */
[----:B------:R-:W2:Y:S01]  /*1880*/  LDG.E.U16 R238, desc[UR6][R238.64] ;  /* 0x00000006eeee7981 */ /* 0x000ea2000c1e1500 */
[----:B------:R-:W-:-:S02]  /*1890*/  LEA.HI.X.SX32 R89, R89, R241, 0x1, P3 ;  /* 0x000000f159597211 */ /* 0x000fc400018f0eff */
[-C--:B------:R-:W-:Y:S01]  /*18a0*/  IADD3 R60, P2, R83, R240.reuse, RZ ;  /* 0x000000f0533c7210 */ /* 0x080fe20007f5e0ff */
[----:B------:R-:W2:Y:S01]  /*18b0*/  LDG.E.U16 R236, desc[UR6][R236.64] ;  /* 0x00000006ecec7981 */ /* 0x000ea2000c1e1500 */
[-C--:B------:R-:W-:Y:S02]  /*18c0*/  LEA.HI.X.SX32 R91, R91, R241.reuse, 0x1, P0 ;  /* 0x000000f15b5b7211 */ /* 0x080fe400000f0eff */
[-C--:B------:R-:W-:Y:S01]  /*18d0*/  IADD3 R22, P3, R22, R240.reuse, RZ ;  /* 0x000000f016167210 */ /* 0x080fe20007f7e0ff */
[----:B------:R-:W2:Y:S01]  /*18e0*/  LDG.E.U16 R234, desc[UR6][R234.64] ;  /* 0x00000006eaea7981 */ /* 0x000ea2000c1e1500 */
[-C--:B------:R-:W-:Y:S02]  /*18f0*/  IADD3 R34, P0, R34, R240.reuse, RZ ;  /* 0x000000f022227210 */ /* 0x080fe40007f1e0ff */
[----:B------:R-:W-:Y:S01]  /*1900*/  LEA.HI.X.SX32 R65, R65, R241, 0x1, P1 ;  /* 0x000000f141417211 */ /* 0x000fe200008f0eff */
[----:B------:R-:W2:Y:S01]  /*1910*/  LDG.E.U16 R232, desc[UR6][R232.64] ;  /* 0x00000006e8e87981 */ /* 0x000ea2000c1e1500 */
[----:B------:R-:W-:-:S02]  /*1920*/  IADD3 R80, P1, R80, R240, RZ ;  /* 0x000000f050507210 */ /* 0x000fc40007f3e0ff */
[-C--:B------:R-:W-:Y:S01]  /*1930*/  LEA.HI.X.SX32 R97, R97, R241.reuse, 0x1, P4 ;  /* 0x000000f161617211 */ /* 0x080fe200020f0eff */
[----:B------:R-:W2:Y:S01]  /*1940*/  LDG.E.U16 R130, desc[UR6][R130.64] ;  /* 0x0000000682827981 */ /* 0x000ea2000c1e1500 */
[-C--:B------:R-:W-:Y:S02]  /*1950*/  LEA.HI.X.SX32 R83, R83, R241.reuse, 0x1, P6 ;  /* 0x000000f153537211 */ /* 0x080fe400030f0eff */
[----:B------:R-:W-:Y:S01]  /*1960*/  LEA.HI.X.SX32 R61, R61, R241, 0x1, P2 ;  /* 0x000000f13d3d7211 */ /* 0x000fe200010f0eff */
[----:B------:R-:W2:Y:S01]  /*1970*/  LDG.E.U16 R230, desc[UR6][R230.64] ;  /* 0x00000006e6e67981 */ /* 0x000ea2000c1e1500 */
[-C--:B------:R-:W-:Y:S02]  /*1980*/  IADD3 R84, P4, R84, R240.reuse, RZ ;  /* 0x000000f054547210 */ /* 0x080fe40007f9e0ff */
[-C--:B------:R-:W-:Y:S01]  /*1990*/  IADD3 R56, P6, R35, R240.reuse, RZ ;  /* 0x000000f023387210 */ /* 0x080fe20007fde0ff */
[----:B------:R-:W2:Y:S01]  /*19a0*/  LDG.E.U16 R228, desc[UR6][R228.64] ;  /* 0x00000006e4e47981 */ /* 0x000ea2000c1e1500 */
[----:B------:R-:W-:-:S02]  /*19b0*/  IADD3 R78, P2, R78, R240, RZ ;  /* 0x000000f04e4e7210 */ /* 0x000fc40007f5e0ff */
[-C--:B------:R-:W-:Y:S01]  /*19c0*/  LEA.HI.X.SX32 R23, R23, R241.reuse, 0x1, P3 ;  /* 0x000000f117177211 */ /* 0x080fe200018f0eff */
        /* <DEDUP_REMOVED lines=11> */
[-C--:B------:R-:W-:Y:S01]  /*1a80*/  IADD3 R42, P4, R42, R240.reuse, RZ ;  /* 0x000000f02a2a7210 */ /* 0x080fe20007f9e0ff */
[----:B------:R-:W2:Y:S01]  /*1a90*/  LDG.E.U16 R218, desc[UR6][R218.64] ;  /* 0x00000006dada7981 */ /* 0x000ea2000c1e1500 */
[----:B------:R-:W-:Y:S02]  /*1aa0*/  IADD3 R54, P2, R31, R240, RZ ;  /* 0x000000f01f367210 */ /* 0x000fe40007f5e0ff */
[-C--:B------:R-:W-:Y:S01]  /*1ab0*/  LEA.HI.X.SX32 R77, R51, R241.reuse, 0x1, P0 ;  /* 0x000000f1334d7211 */ /* 0x080fe200000f0eff */
[----:B------:R-:W2:Y:S01]  /*1ac0*/  LDG.E.U16 R216, desc[UR6][R216.64] ;  /* 0x00000006d8d87981 */ /* 0x000ea2000c1e1500 */
[----:B------:R-:W-:-:S02]  /*1ad0*/  LEA.HI.X.SX32 R39, R39, R241, 0x1, P5 ;  /* 0x000000f127277211 */ /* 0x000fc400028f0eff */
[-C--:B------:R-:W-:Y:S01]  /*1ae0*/  LEA.HI.X.SX32 R57, R57, R241.reuse, 0x1, P6 ;  /* 0x000000f139397211 */ /* 0x080fe200030f0eff */
[----:B0-----:R-:W-:Y:S01]  /*1af0*/  IMAD R247, R17, 0x9c, RZ ;  /* 0x0000009c11f77824 */ /* 0x001fe200078e02ff */
[-C--:B------:R-:W-:Y:S01]  /*1b00*/  IADD3 R26, P0, R53, R240.reuse, RZ ;  /* 0x000000f0351a7210 */ /* 0x080fe20007f1e0ff */
[----:B------:R-:W2:Y:S01]  /*1b10*/  LDG.E.U16 R214, desc[UR6][R214.64] ;  /* 0x00000006d6d67981 */ /* 0x000ea2000c1e1500 */
[-C--:B------:R-:W-:Y:S02]  /*1b20*/  IADD3 R36, P5, R36, R240.reuse, RZ ;  /* 0x000000f024247210 */ /* 0x080fe40007fbe0ff */
[----:B------:R-:W-:Y:S01]  /*1b30*/  IADD3 R72, P6, R249, R240, RZ ;  /* 0x000000f0f9487210 */ /* 0x000fe20007fde0ff */
[----:B------:R-:W2:Y:S01]  /*1b40*/  LDG.E.U16 R212, desc[UR6][R212.64] ;  /* 0x00000006d4d47981 */ /* 0x000ea2000c1e1500 */
[-C--:B------:R-:W-:Y:S02]  /*1b50*/  LEA.HI.X.SX32 R53, R27, R241.reuse, 0x1, P3 ;  /* 0x000000f11b357211 */ /* 0x080fe400018f0eff */
[-C--:B------:R-:W-:Y:S01]  /*1b60*/  LEA.HI.X.SX32 R43, R43, R241.reuse, 0x1, P4 ;  /* 0x000000f12b2b7211 */ /* 0x080fe200020f0eff */
[----:B------:R-:W2:Y:S01]  /*1b70*/  LDG.E.U16 R210, desc[UR6][R210.64] ;  /* 0x00000006d2d27981 */ /* 0x000ea2000c1e1500 */
[----:B------:R-:W-:-:S02]  /*1b80*/  LEA.HI.X.SX32 R55, R41, R241, 0x1, P2 ;  /* 0x000000f129377211 */ /* 0x000fc400010f0eff */
[-C--:B------:R-:W-:Y:S01]  /*1b90*/  IADD3 R24, P3, R29, R240.reuse, RZ ;  /* 0x000000f01d187210 */ /* 0x080fe20007f7e0ff */
[----:B------:R-:W2:Y:S01]  /*1ba0*/  LDG.E.U16 R208, desc[UR6][R208.64] ;  /* 0x00000006d0d07981 */ /* 0x000ea2000c1e1500 */
[-C--:B------:R-:W-:Y:S02]  /*1bb0*/  IADD3 R48, P4, R73, R240.reuse, RZ ;  /* 0x000000f049307210 */ /* 0x080fe40007f9e0ff */
[C---:B------:R-:W-:Y:S01]  /*1bc0*/  IADD3 R50, P2, R15.reuse, R240, RZ ;  /* 0x000000f00f327210 */ /* 0x040fe20007f5e0ff */
[----:B------:R-:W2:Y:S01]  /*1bd0*/  LDG.E.U16 R206, desc[UR6][R206.64] ;  /* 0x00000006cece7981 */ /* 0x000ea2000c1e1500 */
[-C--:B------:R-:W-:Y:S01]  /*1be0*/  LEA.HI.X.SX32 R29, R15, R241.reuse, 0x1, P1 ;  /* 0x000000f10f1d7211 */ /* 0x080fe200008f0eff */
[----:B------:R-:W-:Y:S01]  /*1bf0*/  IMAD R15, R17, 0x6e, RZ ;  /* 0x0000006e110f7824 */ /* 0x000fe200078e02ff */
[-C--:B------:R-:W-:Y:S01]  /*1c00*/  LEA.HI.X.SX32 R37, R37, R241.reuse, 0x1, P5 ;  /* 0x000000f125257211 */ /* 0x080fe200028f0eff */
[----:B------:R-:W2:Y:S01]  /*1c10*/  LDG.E.U16 R204, desc[UR6][R204.64] ;  /* 0x00000006cccc7981 */ /* 0x000ea2000c1e1500 */
[----:B------:R-:W-:-:S02]  /*1c20*/  LEA.HI.X.SX32 R73, R47, R241, 0x1, P6 ;  /* 0x000000f12f497211 */ /* 0x000fc400030f0eff */
[-C--:B------:R-:W-:Y:S01]  /*1c30*/  IADD3 R32, P5, R32, R240.reuse, RZ ;  /* 0x000000f020207210 */ /* 0x080fe20007fbe0ff */
[----:B------:R-:W2:Y:S01]  /*1c40*/  LDG.E.U16 R202, desc[UR6][R202.64] ;  /* 0x00000006caca7981 */ /* 0x000ea2000c1e1500 */
[-C--:B------:R-:W-:Y:S02]  /*1c50*/  IADD3 R46, P6, R49, R240.reuse, RZ ;  /* 0x000000f0312e7210 */ /* 0x080fe40007fde0ff */
[-C--:B------:R-:W-:Y:S01]  /*1c60*/  LEA.HI.X.SX32 R49, R11, R241.reuse, 0x1, P4 ;  /* 0x000000f10b317211 */ /* 0x080fe200020f0eff */
[----:B------:R-:W-:Y:S01]  /*1c70*/  IMAD R11, R17, 0x37, RZ ;  /* 0x00000037110b7824 */ /* 0x000fe200078e02ff */
[-C--:B------:R-:W-:Y:S01]  /*1c80*/  IADD3 R18, P1, R19, R240.reuse, RZ ;  /* 0x000000f013127210 */ /* 0x080fe20007f3e0ff */
[----:B------:R-:W-:Y:S01]  /*1c90*/  IMAD R19, R17, 0xbe, RZ ;  /* 0x000000be11137824 */ /* 0x000fe200078e02ff */
[-C--:B------:R-:W-:Y:S01]  /*1ca0*/  LEA.HI.X.SX32 R51, R21, R241.reuse, 0x1, P2 ;  /* 0x000000f115337211 */ /* 0x080fe200010f0eff */
[----:B------:R-:W-:Y:S01]  /*1cb0*/  IMAD R21, R17, 0xce, RZ ;  /* 0x000000ce11157824 */ /* 0x000fe200078e02ff */
[CC--:B------:R-:W-:Y:S01]  /*1cc0*/  IADD3 R10, P4, R15.reuse, R240.reuse, RZ ;  /* 0x000000f00f0a7210 */ /* 0x0c0fe20007f9e0ff */
[----:B------:R-:W2:Y:S01]  /*1cd0*/  LDG.E.U16 R166, desc[UR6][R166.64] ;  /* 0x00000006a6a67981 */ /* 0x000ea2000c1e1500 */
[-C--:B------:R-:W-:Y:S01]  /*1ce0*/  LEA.HI.X.SX32 R27, R15, R241.reuse, 0x1, P0 ;  /* 0x000000f10f1b7211 */ /* 0x080fe200000f0eff */
[----:B------:R-:W-:Y:S01]  /*1cf0*/  IMAD R15, R17, 0x7e, RZ ;  /* 0x0000007e110f7824 */ /* 0x000fe200078e02ff */
[----:B------:R-:W-:Y:S01]  /*1d00*/  LEA.HI.X.SX32 R33, R33, R241, 0x1, P5 ;  /* 0x000000f121217211 */ /* 0x000fe200028f0eff */
[----:B------:R-:W2:Y:S01]  /*1d10*/  LDG.E.U16 R200, desc[UR6][R200.64] ;  /* 0x00000006c8c87981 */ /* 0x000ea2000c1e1500 */
[----:B------:R-:W-:-:S02]  /*1d20*/  IADD3 R30, P5, R247, R240, RZ ;  /* 0x000000f0f71e7210 */ /* 0x000fc40007fbe0ff */
[-C--:B------:R-:W-:Y:S01]  /*1d30*/  LEA.HI.X.SX32 R11, R11, R241.reuse, 0x1, P4 ;  /* 0x000000f10b0b7211 */ /* 0x080fe200020f0eff */
[----:B------:R-:W2:Y:S01]  /*1d40*/  LDG.E.U16 R198, desc[UR6][R198.64] ;  /* 0x00000006c6c67981 */ /* 0x000ea2000c1e1500 */
[-C--:B------:R-:W-:Y:S01]  /*1d50*/  LEA.HI.X.SX32 R47, R13, R241.reuse, 0x1, P6 ;  /* 0x000000f10d2f7211 */ /* 0x080fe200030f0eff */
[----:B------:R-:W-:Y:S01]  /*1d60*/  IMAD R13, R17, 0x3f, RZ ;  /* 0x0000003f110d7824 */ /* 0x000fe200078e02ff */
[-C--:B------:R-:W-:Y:S01]  /*1d70*/  IADD3 R16, P4, R19, R240.reuse, RZ ;  /* 0x000000f013107210 */ /* 0x080fe20007f9e0ff */
[----:B------:R-:W-:Y:S01]  /*1d80*/  IMAD R19, R17, 0xde, RZ ;  /* 0x000000de11137824 */ /* 0x000fe200078e02ff */
[----:B------:R-:W-:Y:S01]  /*1d90*/  LEA.HI.X.SX32 R31, R31, R241, 0x1, P5 ;  /* 0x000000f11f1f7211 */ /* 0x000fe200028f0eff */
[----:B------:R-:W2:Y:S01]  /*1da0*/  LDG.E.U16 R194, desc[UR6][R194.64] ;  /* 0x00000006c2c27981 */ /* 0x000ea2000c1e1500 */
[-C--:B------:R-:W-:Y:S01]  /*1db0*/  IADD3 R14, P0, R21, R240.reuse, RZ ;  /* 0x000000f0150e7210 */ /* 0x080fe20007f1e0ff */
[----:B------:R-:W-:Y:S01]  /*1dc0*/  IMAD R21, R17, 0xee, RZ ;  /* 0x000000ee11157824 */ /* 0x000fe200078e02ff */
[-C--:B------:R-:W-:Y:S01]  /*1dd0*/  IADD3 R40, P6, R15, R240.reuse, RZ ;  /* 0x000000f00f287210 */ /* 0x080fe20007fde0ff */
[----:B------:R-:W2:Y:S01]  /*1de0*/  LDG.E.U16 R100, desc[UR6][R100.64] ;  /* 0x0000000664647981 */ /* 0x000ea2000c1e1500 */
[----:B------:R-:W-:-:S02]  /*1df0*/  IADD3 R44, P5, R45, R240, RZ ;  /* 0x000000f02d2c7210 */ /* 0x000fc40007fbe0ff */
[-C--:B------:R-:W-:Y:S01]  /*1e00*/  LEA.HI.X.SX32 R41, R13, R241.reuse, 0x1, P6 ;  /* 0x000000f10d297211 */ /* 0x080fe200030f0eff */
[----:B------:R-:W2:Y:S01]  /*1e10*/  LDG.E.U16 R126, desc[UR6][R126.64] ;  /* 0x000000067e7e7981 */ /* 0x000ea2000c1e1500 */
[-C--:B------:R-:W-:Y:S02]  /*1e20*/  IADD3 R20, P2, R25, R240.reuse, RZ ;  /* 0x000000f019147210 */ /* 0x080fe40007f5e0ff */
[-C--:B------:R-:W-:Y:S01]  /*1e30*/  IADD3 R12, P6, R19, R240.reuse, RZ ;  /* 0x000000f0130c7210 */ /* 0x080fe20007fde0ff */
[----:B------:R-:W2:Y:S01]  /*1e40*/  LDG.E.U16 R188, desc[UR6][R188.64] ;  /* 0x00000006bcbc7981 */ /* 0x000ea2000c1e1500 */
[----:B------:R-:W-:Y:S01]  /*1e50*/  LEA.HI.X.SX32 R45, R15, R241, 0x1, P5 ;  /* 0x000000f10f2d7211 */ /* 0x000fe200028f0eff */
[----:B------:R-:W-:Y:S01]  /*1e60*/  IMAD R25, R17, 0x47, RZ ;  /* 0x0000004711197824 */ /* 0x000fe200078e02ff */
[----:B-1----:R-:W-:Y:S01]  /*1e70*/  IADD3 R240, P5, R21, R240, RZ ;  /* 0x000000f015f07210 */ /* 0x002fe20007fbe0ff */
[----:B------:R-:W2:Y:S01]  /*1e80*/  LDG.E.U16 R186, desc[UR6][R186.64] ;  /* 0x00000006baba7981 */ /* 0x000ea2000c1e1500 */
[----:B------:R-:W-:-:S03]  /*1e90*/  IMAD R21, R17, 0x4f, RZ ;  /* 0x0000004f11157824 */ /* 0x000fc600078e02ff */
        /* <DEDUP_REMOVED lines=10> */
[----:B------:R-:W2:Y:S04]  /*1f40*/  LDG.E.U16 R174, desc[UR6][R174.64] ;  /* 0x00000006aeae7981 */ /* 0x000ea8000c1e1500 */
        /* <DEDUP_REMOVED lines=19> */
[----:B------:R-:W2:Y:S01]  /*2080*/  LDG.E.U16 R136, desc[UR6][R136.64] ;  /* 0x0000000688887981 */ /* 0x000ea2000c1e1500 */
[----:B------:R-:W-:-:S02]  /*2090*/  LEA.HI.X.SX32 R25, R25, R241, 0x1, P3 ;  /* 0x000000f119197211 */ /* 0x000fc400018f0eff */
[-C--:B------:R-:W-:Y:S01]  /*20a0*/  LEA.HI.X.SX32 R21, R21, R241.reuse, 0x1, P2 ;  /* 0x000000f115157211 */ /* 0x080fe200010f0eff */
[----:B------:R-:W2:Y:S01]  /*20b0*/  LDG.E.U16 R196, desc[UR6][R196.64] ;  /* 0x00000006c4c47981 */ /* 0x000ea2000c1e1500 */
[-C--:B------:R-:W-:Y:S02]  /*20c0*/  LEA.HI.X.SX32 R19, R19, R241.reuse, 0x1, P1 ;  /* 0x000000f113137211 */ /* 0x080fe400008f0eff */
[-C--:B------:R-:W-:Y:S01]  /*20d0*/  LEA.HI.X.SX32 R17, R248, R241.reuse, 0x1, P4 ;  /* 0x000000f1f8117211 */ /* 0x080fe200020f0eff */
[----:B------:R-:W2:Y:S01]  /*20e0*/  LDG.E.U16 R192, desc[UR6][R192.64] ;  /* 0x00000006c0c07981 */ /* 0x000ea2000c1e1500 */
[-C--:B------:R-:W-:Y:S02]  /*20f0*/  LEA.HI.X.SX32 R15, R15, R241.reuse, 0x1, P0 ;  /* 0x000000f10f0f7211 */ /* 0x080fe400000f0eff */
[-C--:B------:R-:W-:Y:S01]  /*2100*/  LEA.HI.X.SX32 R13, R13, R241.reuse, 0x1, P6 ;  /* 0x000000f10d0d7211 */ /* 0x080fe200030f0eff */
[----:B------:R-:W2:Y:S01]  /*2110*/  LDG.E.U16 R190, desc[UR6][R190.64] ;  /* 0x00000006bebe7981 */ /* 0x000ea2000c1e1500 */
[----:B------:R-:W-:-:S03]  /*2120*/  LEA.HI.X.SX32 R241, R247, R241, 0x1, P5 ;  /* 0x000000f1f7f17211 */ /* 0x000fc600028f0eff */
        /* <DEDUP_REMOVED lines=23> */
[----:B------:R0:W2:Y:S04]  /*22a0*/  LDG.E.U16 R39, desc[UR6][R22.64] ;  /* 0x0000000616277981 */ /* 0x0000a8000c1e1500 */
        /* <DEDUP_REMOVED lines=32> */
[----:B------:R3:W2:Y:S04]  /*24b0*/  LDG.E.U16 R14, desc[UR6][R14.64] ;  /* 0x000000060e0e7981 */ /* 0x0006a8000c1e1500 */
[----:B------:R2:W2:Y:S04]  /*24c0*/  LDG.E.U16 R13, desc[UR6][R12.64] ;  /* 0x000000060c0d7981 */ /* 0x0004a8000c1e1500 */
[----:B------:R-:W2:Y:S01]  /*24d0*/  LDG.E.U16 R240, desc[UR6][R240.64] ;  /* 0x00000006f0f07981 */ /* 0x000ea2000c1e1500 */
[----:B------:R-:W4:Y:S01]  /*24e0*/  S2UR UR5, SR_CgaCtaId ;  /* 0x00000000000579c3 */ /* 0x000f220000008800 */
[C---:B0-----:R-:W-:Y:S01]  /*24f0*/  IMAD.SHL.U32 R22, R0.reuse, 0x2, RZ ;  /* 0x0000000200167824 */ /* 0x041fe200078e00ff */
[----:B------:R-:W-:Y:S01]  /*2500*/  UMOV UR4, 0x400 ;  /* 0x0000040000047882 */ /* 0x000fe20000000000 */
[----:B------:R-:W-:-:S03]  /*2510*/  LOP3.LUT R23, R0, 0x40, RZ, 0xc0, !PT ;  /* 0x0000004000177812 */ /* 0x000fc600078ec0ff */
[----:B-1----:R-:W-:-:S05]  /*2520*/  LOP3.LUT R20, R22, 0x7e, RZ, 0xc0, !PT ;  /* 0x0000007e16147812 */ /* 0x002fca00078ec0ff */
[----:B------:R-:W-:Y:S02]  /*2530*/  IMAD R11, R23, 0x100, R20 ;  /* 0x00000100170b7824 */ /* 0x000fe400078e0214 */
[----:B------:R-:W-:Y:S01]  /*2540*/  VIADD R250, R7, 0x80 ;  /* 0x0000008007fa7836 */ /* 0x000fe20000000000 */
[----:B----4-:R-:W-:Y:S02]  /*2550*/  ULEA UR4, UR5, UR4, 0x18 ;  /* 0x0000000405047291 */ /* 0x010fe4000f8ec03f */
[----:B---3--:R-:W-:-:S07]  /*2560*/  LOP3.LUT R15, R11, 0x10, RZ, 0x3c, !PT ;  /* 0x000000100b0f7812 */ /* 0x008fce00078e3cff */
[----:B-----5:R0:W-:Y:S04]  /*2570*/  STS.U16 [R11+UR4+0x1000], R3 ;  /* 0x001000030b007988 */ /* 0x0201e80008000404 */
[----:B------:R1:W-:Y:S01]  /*2580*/  STS.U16 [R11+UR4+0x2000], R5 ;  /* 0x002000050b007988 */ /* 0x0003e20008000404 */
[----:B0-----:R-:W-:-:S03]  /*2590*/  LOP3.LUT R3, R11, 0x20, RZ, 0x3c, !PT ;  /* 0x000000200b037812 */ /* 0x001fc600078e3cff */
[----:B------:R-:W-:Y:S01]  /*25a0*/  STS.U16 [R11+UR4+0x400], R6 ;  /* 0x000400060b007988 */ /* 0x000fe20008000404 */
[----:B-1----:R-:W-:-:S03]  /*25b0*/  LOP3.LUT R5, R11, 0x30, RZ, 0x3c, !PT ;  /* 0x000000300b057812 */ /* 0x002fc600078e3cff */
[----:B--2---:R-:W-:Y:S01]  /*25c0*/  STS.U16 [R11+UR4+0x800], R4 ;  /* 0x000800040b007988 */ /* 0x004fe20008000404 */
[----:B------:R-:W-:-:S03]  /*25d0*/  ISETP.GE.AND P0, PT, R250, 0x1, PT ;  /* 0x00000001fa00780c */ /* 0x000fc60003f06270 */
[----:B------:R-:W-:Y:S04]  /*25e0*/  STS.U16 [R11+UR4], R2 ;  /* 0x000000020b007988 */ /* 0x000fe80008000404 */
[----:B------:R-:W-:Y:S04]  /*25f0*/  STS.U16 [R11+UR4+0x2400], R246 ;  /* 0x002400f60b007988 */ /* 0x000fe80008000404 */
        /* <DEDUP_REMOVED lines=41> */
[----:B------:R0:W-:Y:S04]  /*2890*/  STS.U16 [R3+UR4+0x3d00], R168 ;  /* 0x003d00a803007988 */ /* 0x0001e80008000404 */
[----:B------:R-:W-:Y:S04]  /*28a0*/  STS.U16 [R5+UR4+0x2180], R164 ;  /* 0x002180a405007988 */ /* 0x000fe80008000404 */
[----:B------:R-:W-:Y:S01]  /*28b0*/  STS.U16 [R5+UR4+0x2580], R162 ;  /* 0x002580a205007988 */ /* 0x000fe20008000404 */
[----:B0-----:R-:W-:-:S03]  /*28c0*/  LOP3.LUT R3, R11, 0x40, RZ, 0x3c, !PT ;  /* 0x000000400b037812 */ /* 0x001fc600078e3cff */
        /* <DEDUP_REMOVED lines=64> */
[----:B------:R-:W-:Y:S01]  /*2cd0*/  STS.U16 [R3+UR4+0x3f00], R44 ;  /* 0x003f002c03007988 */ /* 0x000fe20008000404 */
[----:B------:R-:W-:-:S03]  /*2ce0*/  MOV R15, 0x3f800000 ;  /* 0x3f800000000f7802 */ /* 0x000fc60000000f00 */
[----:B------:R-:W-:Y:S01]  /*2cf0*/  STS.U16 [R5+UR4+0x380], R102 ;  /* 0x0003806605007988 */ /* 0x000fe20008000404 */
[----:B------:R-:W-:-:S03]  /*2d00*/  IMAD.MOV.U32 R12, RZ, RZ, -0x800000 ;  /* 0xff800000ff0c7424 */ /* 0x000fc600078e00ff */
[----:B------:R0:W-:Y:S01]  /*2d10*/  STS.U16 [R5+UR4+0x780], R88 ;  /* 0x0007805805007988 */ /* 0x0001e20008000404 */
[----:B------:R-:W-:-:S03]  /*2d20*/  IMAD.MOV.U32 R11, RZ, RZ, -0x800000 ;  /* 0xff800000ff0b7424 */ /* 0x000fc600078e00ff */
[----:B------:R-:W-:Y:S01]  /*2d30*/  STS.U16 [R5+UR4+0xb80], R60 ;  /* 0x000b803c05007988 */ /* 0x000fe20008000404 */
[----:B------:R-:W-:-:S03]  /*2d40*/  IMAD.MOV.U32 R9, RZ, RZ, -0x800000 ;  /* 0xff800000ff097424 */ /* 0x000fc600078e00ff */
[----:B------:R-:W-:Y:S01]  /*2d50*/  STS.U16 [R5+UR4+0xf80], R56 ;  /* 0x000f803805007988 */ /* 0x000fe20008000404 */
[----:B------:R-:W-:-:S03]  /*2d60*/  IMAD.MOV.U32 R16, RZ, RZ, 0x3f800000 ;  /* 0x3f800000ff107424 */ /* 0x000fc600078e00ff */
[----:B------:R-:W-:Y:S01]  /*2d70*/  STS.U16 [R5+UR4+0x1380], R54 ;  /* 0x0013803605007988 */ /* 0x000fe20008000404 */
[----:B------:R-:W-:-:S03]  /*2d80*/  MOV R17, 0x3f800000 ;  /* 0x3f80000000117802 */ /* 0x000fc60000000f00 */
[----:B------:R-:W-:Y:S01]  /*2d90*/  STS.U16 [R5+UR4+0x1780], R50 ;  /* 0x0017803205007988 */ /* 0x000fe20008000404 */
[----:B0-----:R-:W-:-:S03]  /*2da0*/  CS2R R88, SRZ ;  /* 0x0000000000587805 */ /* 0x001fc6000001ff00 */
[----:B------:R0:W-:Y:S01]  /*2db0*/  STS.U16 [R5+UR4+0x1b80], R10 ;  /* 0x001b800a05007988 */ /* 0x0001e20008000404 */
[----:B------:R-:W-:-:S03]  /*2dc0*/  CS2R R90, SRZ ;  /* 0x00000000005a7805 */ /* 0x000fc6000001ff00 */
[----:B------:R-:W-:Y:S01]  /*2dd0*/  STS.U16 [R5+UR4+0x1f80], R40 ;  /* 0x001f802805007988 */ /* 0x000fe20008000404 */
[----:B------:R-:W-:-:S03]  /*2de0*/  CS2R R92, SRZ ;  /* 0x00000000005c7805 */ /* 0x000fc6000001ff00 */
[----:B------:R-:W-:Y:S01]  /*2df0*/  STS.U16 [R5+UR4+0x3f80], R32 ;  /* 0x003f802005007988 */ /* 0x000fe20008000404 */
[----:B------:R-:W-:-:S03]  /*2e00*/  CS2R R94, SRZ ;  /* 0x00000000005e7805 */ /* 0x000fc6000001ff00 */
[----:B------:R-:W-:Y:S01]  /*2e10*/  STS.U16 [R5+UR4+0x2380], R24 ;  /* 0x0023801805007988 */ /* 0x000fe20008000404 */
[----:B0-----:R-:W-:-:S03]  /*2e20*/  IMAD.MOV.U32 R10, RZ, RZ, -0x800000 ;  /* 0xff800000ff0a7424 */ /* 0x001fc600078e00ff */
[----:B------:R-:W-:Y:S01]  /*2e30*/  STS.U16 [R5+UR4+0x2780], R21 ;  /* 0x0027801505007988 */ /* 0x000fe20008000404 */
[----:B------:R-:W-:-:S03]  /*2e40*/  CS2R R96, SRZ ;  /* 0x0000000000607805 */ /* 0x000fc6000001ff00 */
[----:B------:R0:W-:Y:S01]  /*2e50*/  STS.U16 [R5+UR4+0x2b80], R18 ;  /* 0x002b801205007988 */ /* 0x0001e20008000404 */
[----:B------:R-:W-:-:S03]  /*2e60*/  CS2R R98, SRZ ;  /* 0x0000000000627805 */ /* 0x000fc6000001ff00 */
[----:B------:R1:W-:Y:S01]  /*2e70*/  STS.U16 [R5+UR4+0x2f80], R31 ;  /* 0x002f801f05007988 */ /* 0x0003e20008000404 */
[----:B------:R-:W-:-:S03]  /*2e80*/  CS2R R100, SRZ ;  /* 0x0000000000647805 */ /* 0x000fc6000001ff00 */
[----:B------:R2:W-:Y:S01]  /*2e90*/  STS.U16 [R5+UR4+0x3380], R14 ;  /* 0x0033800e05007988 */ /* 0x0005e20008000404 */
[----:B------:R-:W-:-:S03]  /*2ea0*/  CS2R R102, SRZ ;  /* 0x0000000000667805 */ /* 0x000fc6000001ff00 */
[----:B------:R2:W-:Y:S01]  /*2eb0*/  STS.U16 [R5+UR4+0x3780], R13 ;  /* 0x0037800d05007988 */ /* 0x0005e20008000404 */
[----:B0-----:R-:W-:-:S03]  /*2ec0*/  IMAD.MOV.U32 R18, RZ, RZ, 0x3f800000 ;  /* 0x3f800000ff127424 */ /* 0x001fc600078e00ff */
[----:B------:R2:W-:Y:S01]  /*2ed0*/  STS.U16 [R5+UR4+0x3b80], R240 ;  /* 0x003b80f005007988 */ /* 0x0005e20008000404 */
[----:B------:R-:W-:Y:S02]  /*2ee0*/  CS2R R104, SRZ ;  /* 0x0000000000687805 */ /* 0x000fe4000001ff00 */
[----:B------:R-:W-:Y:S02]  /*2ef0*/  CS2R R106, SRZ ;  /* 0x00000000006a7805 */ /* 0x000fe4000001ff00 */
[----:B------:R-:W-:Y:S02]  /*2f00*/  CS2R R108, SRZ ;  /* 0x00000000006c7805 */ /* 0x000fe4000001ff00 */
[----:B------:R-:W-:Y:S02]  /*2f10*/  CS2R R110, SRZ ;  /* 0x00000000006e7805 */ /* 0x000fe4000001ff00 */
[----:B------:R-:W-:Y:S02]  /*2f20*/  CS2R R112, SRZ ;  /* 0x0000000000707805 */ /* 0x000fe4000001ff00 */
[----:B------:R-:W-:-:S02]  /*2f30*/  CS2R R114, SRZ ;  /* 0x0000000000727805 */ /* 0x000fc4000001ff00 */
        /* <DEDUP_REMOVED lines=21> */
[----:B-1----:R-:W-:Y:S02]  /*3090*/  CS2R R30, SRZ ;  /* 0x00000000001e7805 */ /* 0x002fe4000001ff00 */
        /* <DEDUP_REMOVED lines=28> */
[C---:B------:R-:W-:Y:S02]  /*3260*/  LOP3.LUT R2, R0.reuse, 0x7f, RZ, 0xc0, !PT ;  /* 0x0000007f00027812 */ /* 0x040fe400078ec0ff */
[----:B------:R-:W-:Y:S01]  /*3270*/  LOP3.LUT R3, R0, 0x60, RZ, 0xc0, !PT ;  /* 0x0000006000037812 */ /* 0x000fe200078ec0ff */
[----:B--2---:R-:W-:Y:S06]  /*3280*/  @!P0 BRA `(.L_x_0) ;  /* 0x0000005000208947 */ /* 0x004fec0003800000 */
[----:B------:R-:W0:Y:S01]  /*3290*/  LDC R21, c[0x0][0x268] ;  /* 0x00009a00ff157b82 */ /* 0x000e220000000800 */
[--C-:B------:R-:W-:Y:S01]  /*32a0*/  SHF.R.U32.HI R4, RZ, 0x5, R0.reuse ;  /* 0x00000005ff047819 */ /* 0x100fe20000011600 */
[----:B------:R-:W-:Y:S01]  /*32b0*/  ULDC.64 UR10, c[0x0][0x220] ;  /* 0x00008800000a7ab9 */ /* 0x000fe20000000a00 */
[----:B------:R-:W-:Y:S01]  /*32c0*/  LOP3.LUT R5, R0, 0x1f, RZ, 0xc0, !PT ;  /* 0x0000001f00057812 */ /* 0x000fe200078ec0ff */
[----:B------:R-:W-:Y:S01]  /*32d0*/  ULDC UR5, c[0x0][0x258] ;  /* 0x0000960000057ab9 */ /* 0x000fe20000000800 */
[----:B------:R-:W-:Y:S01]  /*32e0*/  SGXT.U32 R4, R4, 0x2 ;  /* 0x000000020404781a */ /* 0x000fe20000000000 */
[----:B------:R-:W-:Y:S01]  /*32f0*/  IMAD R2, R2, UR5, RZ ;  /* 0x0000000502027c24 */ /* 0x000fe2000f8e02ff */
[----:B------:R-:W-:Y:S01]  /*3300*/  SHF.R.U32.HI R19, RZ, 0x2, R0 ;  /* 0x00000002ff137819 */ /* 0x000fe20000011600 */
[----:B------:R-:W1:Y:S01]  /*3310*/  LDC.64 R10, c[0x0][0x260] ;  /* 0x00009800ff0a7b82 */ /* 0x000e620000000a00 */
[----:B------:R-:W-:Y:S01]  /*3320*/  SHF.R.U32.HI R18, RZ, 0x1, R3 ;  /* 0x00000001ff127819 */ /* 0x000fe20000011603 */
[C---:B------:R-:W-:Y:S01]  /*3330*/  IMAD.SHL.U32 R201, R2.reuse, 0x2, RZ ;  /* 0x0000000202c97824 */ /* 0x040fe200078e00ff */
[----:B------:R-:W-:Y:S01]  /*3340*/  ULDC.64 UR8, c[0x0][0x218] ;  /* 0x0000860000087ab9 */ /* 0x000fe20000000a00 */
[----:B------:R-:W-:Y:S01]  /*3350*/  IMAD.HI R3, R2, 0x2, RZ ;  /* 0x0000000202037827 */ /* 0x000fe200078e02ff */
[----:B------:R-:W-:Y:S01]  /*3360*/  SGXT.U32 R19, R19, 0x3 ;  /* 0x000000031313781a */ /* 0x000fe20000000000 */
[----:B------:R-:W-:Y:S01]  /*3370*/  UMOV UR37, URZ ;  /* 0x0000003f00257c82 */ /* 0x000fe20008000000 */
[----:B------:R-:W-:Y:S01]  /*3380*/  ISETP.NE.U32.AND P0, PT, R23, RZ, PT ;  /* 0x000000ff1700720c */ /* 0x000fe20003f05070 */
[----:B------:R-:W2:Y:S01]  /*3390*/  S2UR UR12, SR_CTAID.Y ;  /* 0x00000000000c79c3 */ /* 0x000ea20000002600 */
[----:B------:R-:W-:Y:S01]  /*33a0*/  LOP3.LUT R7, R7, R18, R19, 0xfe, !PT ;  /* 0x0000001207077212 */ /* 0x000fe200078efe13 */
[----:B------:R-:W-:Y:S01]  /*33b0*/  UMOV UR5, URZ ;  /* 0x0000003f00057c82 */ /* 0x000fe20008000000 */
[----:B------:R-:W-:Y:S01]  /*33c0*/  IMAD.MOV.U32 R18, RZ, RZ, 0x3f800000 ;  /* 0x3f800000ff127424 */ /* 0x000fe200078e00ff */
[----:B------:R-:W-:-:S02]  /*33d0*/  CS2R R88, SRZ ;  /* 0x0000000000587805 */ /* 0x000fc4000001ff00 */
[----:B------:R-:W-:Y:S02]  /*33e0*/  CS2R R90, SRZ ;  /* 0x00000000005a7805 */ /* 0x000fe4000001ff00 */
[----:B------:R-:W-:Y:S02]  /*33f0*/  CS2R R92, SRZ ;  /* 0x00000000005c7805 */ /* 0x000fe4000001ff00 */
[----:B------:R-:W-:Y:S01]  /*3400*/  CS2R R94, SRZ ;  /* 0x00000000005e7805 */ /* 0x000fe2000001ff00 */
[----:B0-----:R-:W-:Y:S01]  /*3410*/  IMAD R9, R4, R21, RZ ;  /* 0x0000001504097224 */ /* 0x001fe200078e02ff */
[----:B------:R-:W0:Y:S01]  /*3420*/  LDC.64 R188, c[0x0][0x250] ;  /* 0x00009400ffbc7b82 */ /* 0x000e220000000a00 */
[----:B------:R-:W-:Y:S02]  /*3430*/  CS2R R96, SRZ ;  /* 0x0000000000607805 */ /* 0x000fe4000001ff00 */
[----:B------:R-:W-:Y:S02]  /*3440*/  CS2R R98, SRZ ;  /* 0x0000000000627805 */ /* 0x000fe4000001ff00 */
[----:B------:R-:W-:-:S02]  /*3450*/  CS2R R100, SRZ ;  /* 0x0000000000647805 */ /* 0x000fc4000001ff00 */
[----:B------:R-:W-:Y:S02]  /*3460*/  CS2R R102, SRZ ;  /* 0x0000000000667805 */ /* 0x000fe4000001ff00 */
[----:B------:R-:W-:Y:S02]  /*3470*/  CS2R R104, SRZ ;  /* 0x0000000000687805 */ /* 0x000fe4000001ff00 */
[----:B------:R-:W-:Y:S01]  /*3480*/  CS2R R106, SRZ ;  /* 0x00000000006a7805 */ /* 0x000fe2000001ff00 */
[----:B-1----:R1:W-:Y:S01]  /*3490*/  STL [R1+0x1a4], R11 ;  /* 0x0001a40b01007387 */ /* 0x0023e20000100800 */
[----:B------:R-:W-:Y:S01]  /*34a0*/  IMAD.MOV.U32 R6, RZ, RZ, R11 ;  /* 0x000000ffff067224 */ /* 0x000fe200078e000b */
[----:B------:R-:W-:Y:S01]  /*34b0*/  CS2R R108, SRZ ;  /* 0x00000000006c7805 */ /* 0x000fe2000001ff00 */
[----:B------:R-:W-:Y:S01]  /*34c0*/  IMAD.MOV.U32 R8, RZ, RZ, R10 ;  /* 0x000000ffff087224 */ /* 0x000fe200078e000a */
[----:B------:R-:W-:Y:S01]  /*34d0*/  CS2R R110, SRZ ;  /* 0x00000000006e7805 */ /* 0x000fe2000001ff00 */
[----:B------:R-:W-:Y:S01]  /*34e0*/  IMAD R6, R5, R6, RZ ;  /* 0x0000000605067224 */ /* 0x000fe200078e02ff */
[----:B------:R-:W-:-:S02]  /*34f0*/  CS2R R112, SRZ ;  /* 0x0000000000707805 */ /* 0x000fc4000001ff00 */
[----:B------:R-:W-:Y:S01]  /*3500*/  CS2R R114, SRZ ;  /* 0x0000000000727805 */ /* 0x000fe2000001ff00 */
[----:B--2---:R-:W-:Y:S01]  /*3510*/  IMAD R4, R8, UR12, RZ ;  /* 0x0000000c08047c24 */ /* 0x004fe2000f8e02ff */
[----:B------:R-:W-:Y:S01]  /*3520*/  LEA R8, R23, R20, 0x6 ;  /* 0x0000001417087211 */ /* 0x000fe200078e30ff */
[C---:B-1----:R-:W-:Y:S01]  /*3530*/  IMAD R11, R21.reuse, 0x4, R9 ;  /* 0x00000004150b7824 */ /* 0x042fe200078e0209 */
[----:B------:R-:W-:Y:S01]  /*3540*/  CS2R R116, SRZ ;  /* 0x0000000000747805 */ /* 0x000fe2000001ff00 */
[----:B------:R-:W-:Y:S01]  /*3550*/  IMAD.SHL.U32 R5, R4, 0x2, RZ ;  /* 0x0000000204057824 */ /* 0x000fe200078e00ff */
[----:B------:R-:W-:Y:S01]  /*3560*/  CS2R R118, SRZ ;  /* 0x0000000000767805 */ /* 0x000fe2000001ff00 */
[----:B------:R-:W-:Y:S01]  /*3570*/  IMAD.SHL.U32 R10, R6, 0x2, RZ ;  /* 0x00000002060a7824 */ /* 0x000fe200078e00ff */
[----:B------:R-:W-:Y:S01]  /*3580*/  LEA R12, R21, R11, 0x2 ;  /* 0x0000000b150c7211 */ /* 0x000fe200078e10ff */
[----:B------:R-:W-:Y:S01]  /*3590*/  IMAD.HI R4, R4, 0x2, RZ ;  /* 0x0000000204047827 */ /* 0x000fe200078e02ff */
[----:B0-----:R-:W-:-:S02]  /*35a0*/  SHF.L.U32 R171, R189, 0x3, RZ ;  /* 0x00000003bdab7819 */ /* 0x001fc400000006ff */
[----:B------:R-:W-:Y:S02]  /*35b0*/  CS2R R120, SRZ ;  /* 0x0000000000787805 */ /* 0x000fe4000001ff00 */
[----:B------:R-:W-:Y:S01]  /*35c0*/  IADD3 R193, P3, P4, R10, UR10, R5 ;  /* 0x0000000a0ac17c10 */ /* 0x000fe2000fc7e005 */
[C---:B------:R-:W-:Y:S01]  /*35d0*/  IMAD R13, R21.reuse, 0x4, R12 ;  /* 0x00000004150d7824 */ /* 0x040fe200078e020c */
[----:B------:R-:W-:Y:S01]  /*35e0*/  UMOV UR10, 0xfffffffe ;  /* 0xfffffffe000a7882 */ /* 0x000fe20000000000 */
[----:B------:R-:W-:Y:S01]  /*35f0*/  IMAD R188, R188, UR12, RZ ;  /* 0x0000000cbcbc7c24 */ /* 0x000fe2000f8e02ff */
[----:B------:R-:W-:Y:S01]  /*3600*/  USHF.R.U32.HI UR12, URZ, 0x4, UR4 ;  /* 0x000000043f0c7899 */ /* 0x000fe20008011604 */
[C---:B------:R-:W-:Y:S01]  /*3610*/  IMAD R14, R21.reuse, 0x4, R13 ;  /* 0x00000004150e7824 */ /* 0x040fe200078e020d */
[----:B------:R-:W-:Y:S01]  /*3620*/  CS2R R122, SRZ ;  /* 0x00000000007a7805 */ /* 0x000fe2000001ff00 */
[----:B------:R-:W-:Y:S01]  /*3630*/  IMAD.HI R5, R6, 0x2, RZ ;  /* 0x0000000206057827 */ /* 0x000fe200078e02ff */
[C---:B------:R-:W-:Y:S01]  /*3640*/  SHF.L.U32 R200, R188.reuse, 0x1, RZ ;  /* 0x00000001bcc87819 */ /* 0x040fe200000006ff */
[----:B------:R-:W-:Y:S01]  /*3650*/  USGXT.U32 UR13, UR12, 0xe ;  /* 0x0000000e0c0d789a */ /* 0x000fe20008000000 */
[----:B------:R-:W-:Y:S01]  /*3660*/  CS2R R124, SRZ ;  /* 0x00000000007c7805 */ /* 0x000fe2000001ff00 */
[----:B------:R-:W-:Y:S01]  /*3670*/  IMAD R15, R21, 0x4, R14 ;  /* 0x00000004150f7824 */ /* 0x000fe200078e020e */
[----:B------:R-:W-:Y:S01]  /*3680*/  IADD3 R200, P1, P2, R201, UR8, R200 ;  /* 0x00000008c9c87c10 */ /* 0x000fe2000fa3e0c8 */
[----:B------:R-:W-:Y:S01]  /*3690*/  IMAD.HI R188, R188, 0x2, RZ ;  /* 0x00000002bcbc7827 */ /* 0x000fe200078e02ff */
[----:B------:R-:W-:Y:S01]  /*36a0*/  IADD3.X R19, R5, UR11, R4, P3, P4 ;  /* 0x0000000b05137c10 */ /* 0x000fe20009fe8404 */
[----:B------:R-:W-:Y:S01]  /*36b0*/  UMOV UR11, 0x7fffffdf ;  /* 0x7fffffdf000b7882 */ /* 0x000fe20000000000 */
[----:B------:R-:W-:Y:S01]  /*36c0*/  UIADD3 UR12, UP0, UR13, 0x80, URZ ;  /* 0x000000800d0c7890 */ /* 0x000fe2000ff1e03f */
[----:B------:R-:W-:Y:S01]  /*36d0*/  IMAD R16, R21, 0x4, R15 ;  /* 0x0000000415107824 */ /* 0x000fe200078e020f */
[----:B------:R-:W-:Y:S01]  /*36e0*/  IADD3.X R201, R3, UR9, R188, P1, P2 ;  /* 0x0000000903c97c10 */ /* 0x000fe20008fe44bc */
[----:B------:R-:W-:Y:S01]  /*36f0*/  IMAD R179, R189, 0x22, RZ ;  /* 0x00000022bdb37824 */ /* 0x000fe200078e02ff */
[-C--:B------:R-:W-:Y:S01]  /*3700*/  LEA R184, P1, R9, R193.reuse, 0x1 ;  /* 0x000000c109b87211 */ /* 0x080fe200078208ff */
[----:B------:R-:W-:Y:S01]  /*3710*/  IMAD R10, R21, 0x4, R16 ;  /* 0x00000004150a7824 */ /* 0x000fe200078e0210 */
[----:B------:R-:W-:Y:S01]  /*3720*/  LEA R190, P2, R11, R193, 0x1 ;  /* 0x000000c10bbe7211 */ /* 0x000fe200078408ff */
[----:B------:R-:W-:Y:S01]  /*3730*/  IMAD R164, R189, 0x12, RZ ;  /* 0x00000012bda47824 */ /* 0x000fe200078e02ff */
[----:B------:R-:W-:Y:S01]  /*3740*/  LEA.HI.X.SX32 R185, R9, R19, 0x1, P1 ;  /* 0x0000001309b97211 */ /* 0x000fe200008f0eff */
[----:B------:R-:W-:Y:S01]  /*3750*/  IMAD R0, R21, 0x4, R10 ;  /* 0x0000000415007824 */ /* 0x000fe200078e020a */
[C---:B------:R-:W-:Y:S01]  /*3760*/  LEA R186, P1, R12.reuse, R193, 0x1 ;  /* 0x000000c10cba7211 */ /* 0x040fe200078208ff */
[----:B------:R-:W-:Y:S01]  /*3770*/  IMAD R181, R189, 0x24, RZ ;  /* 0x00000024bdb57824 */ /* 0x000fe200078e02ff */
[-C--:B------:R-:W-:Y:S01]  /*3780*/  LEA.HI.X.SX32 R191, R11, R19.reuse, 0x1, P2 ;  /* 0x000000130bbf7211 */ /* 0x080fe200010f0eff */
[----:B------:R-:W-:Y:S01]  /*3790*/  IMAD R17, R21, 0x4, R0 ;  /* 0x0000000415117824 */ /* 0x000fe200078e0200 */
[----:B------:R0:W-:Y:S01]  /*37a0*/  STL.64 [R1+0x88], R184 ;  /* 0x000088b801007387 */ /* 0x0001e20000100a00 */
[----:B------:R-:W-:Y:S01]  /*37b0*/  LEA.HI.X.SX32 R187, R12, R19, 0x1, P1 ;  /* 0x000000130cbb7211 */ /* 0x000fe200008f0eff */
[----:B------:R-:W-:Y:S01]  /*37c0*/  IMAD R168, R189, 0x11, RZ ;  /* 0x00000011bda87824 */ /* 0x000fe200078e02ff */
[----:B------:R-:W-:Y:S01]  /*37d0*/  UIADD3 UR9, UR4, 0x8000, URZ ;  /* 0x0000800004097890 */ /* 0x000fe2000fffe03f */
[----:B------:R-:W-:Y:S01]  /*37e0*/  IMAD R2, R21, 0x4, R17 ;  /* 0x0000000415027824 */ /* 0x000fe200078e0211 */
[----:B------:R1:W-:Y:S01]  /*37f0*/  STL.64 [R1+0x80], R190 ;  /* 0x000080be01007387 */ /* 0x0003e20000100a00 */
[----:B------:R-:W-:Y:S01]  /*3800*/  IMAD R166, R189, 0x9, RZ ;  /* 0x00000009bda67824 */ /* 0x000fe200078e02ff */
[----:B------:R-:W-:Y:S01]  /*3810*/  USHF.R.U32.HI UR9, URZ, 0x4, UR9 ;  /* 0x000000043f097899 */ /* 0x000fe20008011609 */
[----:B------:R-:W-:Y:S01]  /*3820*/  IMAD R6, R21, 0x4, R2 ;  /* 0x0000000415067824 */ /* 0x000fe200078e0202 */
[----:B------:R2:W-:Y:S01]  /*3830*/  STL.64 [R1+0x78], R186 ;  /* 0x000078ba01007387 */ /* 0x0005e20000100a00 */
[----:B------:R-:W-:Y:S01]  /*3840*/  IMAD R177, R189, 0x26, RZ ;  /* 0x00000026bdb17824 */ /* 0x000fe200078e02ff */
[----:B------:R-:W-:Y:S01]  /*3850*/  USGXT.U32 UR36, UR9, 0xe ;  /* 0x0000000e0924789a */ /* 0x000fe20008000000 */
[----:B------:R-:W-:Y:S01]  /*3860*/  IMAD R3, R21, 0x4, R6 ;  /* 0x0000000415037824 */ /* 0x000fe200078e0206 */
[----:B0-----:R-:W-:Y:S01]  /*3870*/  LEA R184, P3, R13, R193, 0x1 ;  /* 0x000000c10db87211 */ /* 0x001fe200078608ff */
[----:B------:R-:W-:Y:S01]  /*3880*/  IMAD R158, R189, 0xa, RZ ;  /* 0x0000000abd9e7824 */ /* 0x000fe200078e02ff */
[----:B------:R-:W-:Y:S01]  /*3890*/  UIADD3 UR14, UP1, UR36, 0x2, URZ ;  /* 0x00000002240e7890 */ /* 0x000fe2000ff3e03f */
[----:B------:R-:W-:Y:S01]  /*38a0*/  IMAD R4, R21, 0x4, R3 ;  /* 0x0000000415047824 */ /* 0x000fe200078e0203 */
[----:B------:R-:W-:Y:S01]  /*38b0*/  LEA.HI.X.SX32 R185, R13, R19, 0x1, P3 ;  /* 0x000000130db97211 */ /* 0x000fe200018f0eff */
[----:B------:R-:W-:Y:S01]  /*38c0*/  IMAD R156, R189, 0x14, RZ ;  /* 0x00000014bd9c7824 */ /* 0x000fe200078e02ff */
[CC--:B-1----:R-:W-:Y:S01]  /*38d0*/  LEA R190, P1, R14.reuse, R193.reuse, 0x1 ;  /* 0x000000c10ebe7211 */ /* 0x0c2fe200078208ff */
[----:B------:R-:W-:Y:S01]  /*38e0*/  IMAD R5, R21, 0x4, R4 ;  /* 0x0000000415057824 */ /* 0x000fe200078e0204 */
[----:B--2---:R-:W-:Y:S01]  /*38f0*/  LEA R186, P2, R15, R193, 0x1 ;  /* 0x000000c10fba7211 */ /* 0x004fe200078408ff */
[----:B------:R0:W-:Y:S01]  /*3900*/  STL.64 [R1+0x70], R184 ;  /* 0x000070b801007387 */ /* 0x0001e20000100a00 */
[----:B------:R-:W-:Y:S01]  /*3910*/  LEA.HI.X.SX32 R191, R14, R19, 0x1, P1 ;  /* 0x000000130ebf7211 */ /* 0x000fe200008f0eff */
[----:B------:R-:W-:Y:S01]  /*3920*/  IMAD R161, R189, 0x13, RZ ;  /* 0x00000013bda17824 */ /* 0x000fe200078e02ff */
[----:B------:R-:W-:Y:S01]  /*3930*/  LEA R9, R21, R5, 0x2 ;  /* 0x0000000515097211 */ /* 0x000fe200078e10ff */
[----:B------:R-:W-:Y:S01]  /*3940*/  IMAD R159, R189, 0x5, RZ ;  /* 0x00000005bd9f7824 */ /* 0x000fe200078e02ff */
[----:B------:R-:W-:Y:S01]  /*3950*/  LEA.HI.X.SX32 R187, R15, R19, 0x1, P2 ;  /* 0x000000130fbb7211 */ /* 0x000fe200010f0eff */
[----:B------:R-:W-:Y:S01]  /*3960*/  STL.64 [R1+0x68], R190 ;  /* 0x000068be01007387 */ /* 0x000fe20000100a00 */
[----:B------:R-:W-:Y:S01]  /*3970*/  IMAD R175, R189, 0x28, RZ ;  /* 0x00000028bdaf7824 */ /* 0x000fe200078e02ff */
[----:B------:R-:W-:Y:S01]  /*3980*/  UIADD3.64 UR10, UR36, -UR10, URZ ;  /* 0x8000000a240a7297 */ /* 0x000fe2000fffe03f */
[----:B------:R-:W-:Y:S01]  /*3990*/  IMAD R11, R21, 0x4, R9 ;  /* 0x00000004150b7824 */ /* 0x000fe200078e0209 */
[----:B------:R1:W-:Y:S01]  /*39a0*/  STL.64 [R1+0x60], R186 ;  /* 0x000060ba01007387 */ /* 0x0003e20000100a00 */
[----:B------:R-:W-:Y:S01]  /*39b0*/  IMAD R173, R189, 0x2a, RZ ;  /* 0x0000002abdad7824 */ /* 0x000fe200078e02ff */
[C---:B0-----:R-:W-:Y:S01]  /*39c0*/  LEA R184, P3, R16.reuse, R193, 0x1 ;  /* 0x000000c110b87211 */ /* 0x041fe200078608ff */
[----:B------:R-:W-:Y:S01]  /*39d0*/  IMAD R12, R21, 0x4, R11 ;  /* 0x00000004150c7824 */ /* 0x000fe200078e020b */
[----:B------:R-:W-:Y:S01]  /*39e0*/  UMOV UR8, URZ ;  /* 0x0000003f00087c82 */ /* 0x000fe20008000000 */
[----:B------:R-:W-:Y:S01]  /*39f0*/  IMAD R86, R189, 0x16, RZ ;  /* 0x00000016bd567824 */ /* 0x000fe200078e02ff */
[----:B------:R-:W-:Y:S01]  /*3a00*/  LEA.HI.X.SX32 R185, R16, R19, 0x1, P3 ;  /* 0x0000001310b97211 */ /* 0x000fe200018f0eff */
[----:B------:R-:W-:Y:S01]  /*3a10*/  IMAD R13, R21, 0x4, R12 ;  /* 0x00000004150d7824 */ /* 0x000fe200078e020c */
[-C--:B------:R-:W-:Y:S01]  /*3a20*/  LEA R14, P3, R17, R193.reuse, 0x1 ;  /* 0x000000c1110e7211 */ /* 0x080fe200078608ff */
[C---:B------:R-:W-:Y:S01]  /*3a30*/  IMAD R170, R189.reuse, 0x2c, RZ ;  /* 0x0000002cbdaa7824 */ /* 0x040fe200078e02ff */
[----:B------:R-:W-:Y:S01]  /*3a40*/  UIADD3.X UR9, UR5, 0x40000040, URZ, UP0, !UPT ;  /* 0x4000004005097890 */ /* 0x000fe200087fe43f */
[----:B------:R0:W-:Y:S01]  /*3a50*/  STL.64 [R1+0x58], R184 ;  /* 0x000058b801007387 */ /* 0x0001e20000100a00 */
[C---:B-1----:R-:W-:Y:S01]  /*3a60*/  LEA R186, P1, R10.reuse, R193, 0x1 ;  /* 0x000000c10aba7211 */ /* 0x042fe200078208ff */
[----:B------:R-:W-:Y:S01]  /*3a70*/  IMAD R167, R189, 0x2e, RZ ;  /* 0x0000002ebda77824 */ /* 0x000fe200078e02ff */
[-C--:B------:R-:W-:Y:S01]  /*3a80*/  LEA.HI.X.SX32 R15, R17, R19.reuse, 0x1, P3 ;  /* 0x00000013110f7211 */ /* 0x080fe200018f0eff */
[C---:B------:R-:W-:Y:S01]  /*3a90*/  IMAD R153, R189.reuse, 0x15, RZ ;  /* 0x00000015bd997824 */ /* 0x040fe200078e02ff */
[----:B------:R-:W-:Y:S01]  /*3aa0*/  LEA.HI.X.SX32 R187, R10, R19, 0x1, P1 ;  /* 0x000000130abb7211 */ /* 0x000fe200008f0eff */
[C---:B------:R-:W-:Y:S01]  /*3ab0*/  IMAD R152, R189.reuse, 0xb, RZ ;  /* 0x0000000bbd987824 */ /* 0x040fe200078e02ff */
[----:B------:R-:W-:Y:S01]  /*3ac0*/  IADD3 R206, P6, R170, R200, RZ ;  /* 0x000000c8aace7210 */ /* 0x000fe20007fde0ff */
[C---:B------:R-:W-:Y:S01]  /*3ad0*/  IMAD R84, R189.reuse, 0x17, RZ ;  /* 0x00000017bd547824 */ /* 0x040fe200078e02ff */
[----:B------:R-:W-:Y:S01]  /*3ae0*/  UIADD3.X UR15, UR8, 0x40000040, URZ, UP1, !UPT ;  /* 0x40000040080f7890 */ /* 0x000fe20008ffe43f */
[----:B------:R1:W-:Y:S01]  /*3af0*/  STL.64 [R1+0x50], R186 ;  /* 0x000050ba01007387 */ /* 0x0003e20000100a00 */
[C---:B------:R-:W-:Y:S01]  /*3b00*/  IMAD R79, R189.reuse, 0x6, RZ ;  /* 0x00000006bd4f7824 */ /* 0x040fe200078e02ff */
[----:B0-----:R-:W-:Y:S01]  /*3b10*/  LEA R184, P2, R0, R193, 0x1 ;  /* 0x000000c100b87211 */ /* 0x001fe200078408ff */
[C---:B------:R-:W-:Y:S01]  /*3b20*/  IMAD R23, R189.reuse, 0xc, RZ ;  /* 0x0000000cbd177824 */ /* 0x040fe200078e02ff */
[----:B------:R-:W-:Y:S01]  /*3b30*/  LEA.HI.X.SX32 R207, R86, R201, 0x1, P6 ;  /* 0x000000c956cf7211 */ /* 0x000fe200030f0eff */
[----:B------:R-:W-:Y:S01]  /*3b40*/  IMAD R20, R189, 0x18, RZ ;  /* 0x00000018bd147824 */ /* 0x000fe200078e02ff */
[----:B------:R-:W-:Y:S01]  /*3b50*/  LEA.HI.X.SX32 R185, R0, R19, 0x1, P2 ;  /* 0x0000001300b97211 */ /* 0x000fe200010f0eff */
[----:B------:R-:W-:Y:S01]  /*3b60*/  IMAD R0, R21, 0x4, R13 ;  /* 0x0000000415007824 */ /* 0x000fe200078e020d */
[----:B------:R-:W-:Y:S01]  /*3b70*/  UMOV UR8, UR12 ;  /* 0x0000000c00087c82 */ /* 0x000fe20008000000 */
[----:B------:R-:W-:Y:S01]  /*3b80*/  IMAD R81, R189, 0x3, RZ ;  /* 0x00000003bd517824 */ /* 0x000fe200078e02ff */
[----:B------:R-:W-:Y:S01]  /*3b90*/  UMOV UR37, 0x80000020 ;  /* 0x8000002000257882 */ /* 0x000fe20000000000 */
[----:B------:R0:W-:Y:S01]  /*3ba0*/  STL.64 [R1+0x48], R184 ;  /* 0x000048b801007387 */ /* 0x0001e20000100a00 */
[C---:B-1----:R-:W-:Y:S01]  /*3bb0*/  LEA R186, P1, R2.reuse, R193, 0x1 ;  /* 0x000000c102ba7211 */ /* 0x042fe200078208ff */
[----:B------:R-:W-:Y:S01]  /*3bc0*/  IMAD R10, R21, 0x4, R0 ;  /* 0x00000004150a7824 */ /* 0x000fe200078e0200 */
[----:B------:R-:W-:Y:S01]  /*3bd0*/  UIADD3.64 UR18, UR8, 0x400, URZ ;  /* 0x0000040008127897 */ /* 0x000fe2000fffe03f */
[----:B------:R1:W-:Y:S01]  /*3be0*/  STL.64 [R1+0x40], R14 ;  /* 0x0000400e01007387 */ /* 0x0003e20000100a00 */
[----:B------:R-:W-:Y:S01]  /*3bf0*/  LEA.HI.X.SX32 R187, R2, R19, 0x1, P1 ;  /* 0x0000001302bb7211 */ /* 0x000fe200008f0eff */
[----:B------:R-:W-:Y:S01]  /*3c00*/  IMAD R162, R189, 0x30, RZ ;  /* 0x00000030bda27824 */ /* 0x000fe200078e02ff */
[----:B------:R-:W-:Y:S01]  /*3c10*/  LEA R2, R21, R10, 0x2 ;  /* 0x0000000a15027211 */ /* 0x000fe200078e10ff */
[C---:B------:R-:W-:Y:S01]  /*3c20*/  IMAD R160, R189.reuse, 0x32, RZ ;  /* 0x00000032bda07824 */ /* 0x040fe200078e02ff */
[----:B------:R-:W-:Y:S01]  /*3c30*/  CS2R R126, SRZ ;  /* 0x00000000007e7805 */ /* 0x000fe2000001ff00 */
[----:B------:R-:W-:Y:S01]  /*3c40*/  STL.64 [R1+0x38], R186 ;  /* 0x000038ba01007387 */ /* 0x000fe20000100a00 */
[C---:B------:R-:W-:Y:S01]  /*3c50*/  IMAD R155, R189.reuse, 0x34, RZ ;  /* 0x00000034bd9b7824 */ /* 0x040fe200078e02ff */
[C---:B0-----:R-:W-:Y:S01]  /*3c60*/  LEA R184, P2, R6.reuse, R193, 0x1 ;  /* 0x000000c106b87211 */ /* 0x041fe200078408ff */
[C---:B------:R-:W-:Y:S01]  /*3c70*/  IMAD R154, R189.reuse, 0x36, RZ ;  /* 0x00000036bd9a7824 */ /* 0x040fe200078e02ff */
[----:B------:R-:W-:Y:S01]  /*3c80*/  CS2R R128, SRZ ;  /* 0x0000000000807805 */ /* 0x000fe2000001ff00 */
[C---:B------:R-:W-:Y:S01]  /*3c90*/  IMAD R82, R189.reuse, 0x38, RZ ;  /* 0x00000038bd527824 */ /* 0x040fe200078e02ff */
[----:B------:R-:W-:Y:S01]  /*3ca0*/  LEA.HI.X.SX32 R185, R6, R19, 0x1, P2 ;  /* 0x0000001306b97211 */ /* 0x000fe200010f0eff */
[----:B------:R-:W-:Y:S01]  /*3cb0*/  IMAD R80, R189, 0x3a, RZ ;  /* 0x0000003abd507824 */ /* 0x000fe200078e02ff */
[-C--:B-1----:R-:W-:Y:S01]  /*3cc0*/  LEA R14, P3, R3, R193.reuse, 0x1 ;  /* 0x000000c1030e7211 */ /* 0x082fe200078608ff */
[----:B------:R-:W-:Y:S01]  /*3cd0*/  IMAD R83, R189, 0x7, RZ ;  /* 0x00000007bd537824 */ /* 0x000fe200078e02ff */
[----:B------:R-:W-:Y:S01]  /*3ce0*/  LEA R16, P2, R5, R193, 0x1 ;  /* 0x000000c105107211 */ /* 0x000fe200078408ff */
[----:B------:R0:W-:Y:S01]  /*3cf0*/  STL.64 [R1+0x30], R184 ;  /* 0x000030b801007387 */ /* 0x0001e20000100a00 */
[-C--:B------:R-:W-:Y:S01]  /*3d00*/  LEA.HI.X.SX32 R15, R3, R19.reuse, 0x1, P3 ;  /* 0x00000013030f7211 */ /* 0x080fe200018f0eff */
[----:B------:R-:W-:Y:S01]  /*3d10*/  IMAD R3, R21, 0x4, R2 ;  /* 0x0000000415037824 */ /* 0x000fe200078e0202 */
[----:B------:R-:W-:Y:S01]  /*3d20*/  LEA.HI.X.SX32 R17, R5, R19, 0x1, P2 ;  /* 0x0000001305117211 */ /* 0x000fe200010f0eff */
[C---:B------:R-:W-:Y:S01]  /*3d30*/  IMAD R157, R189.reuse, 0x1d, RZ ;  /* 0x0000001dbd9d7824 */ /* 0x040fe200078e02ff */
[----:B------:R-:W-:Y:S01]  /*3d40*/  CS2R R130, SRZ ;  /* 0x0000000000827805 */ /* 0x000fe2000001ff00 */
[----:B------:R1:W-:Y:S01]  /*3d50*/  STL.64 [R1+0x28], R14 ;  /* 0x0000280e01007387 */ /* 0x0003e20000100a00 */
[C---:B------:R-:W-:Y:S01]  /*3d60*/  IMAD R85, R189.reuse, 0x1e, RZ ;  /* 0x0000001ebd557824 */ /* 0x040fe200078e02ff */
[----:B------:R-:W-:Y:S01]  /*3d70*/  CS2R R132, SRZ ;  /* 0x0000000000847805 */ /* 0x000fe2000001ff00 */
[C---:B------:R-:W-:Y:S01]  /*3d80*/  IMAD R163, R189.reuse, 0xf, RZ ;  /* 0x0000000fbda37824 */ /* 0x040fe200078e02ff */
[----:B------:R-:W-:Y:S01]  /*3d90*/  CS2R R134, SRZ ;  /* 0x0000000000867805 */ /* 0x000fe2000001ff00 */
[C---:B------:R-:W-:Y:S01]  /*3da0*/  IMAD R165, R189.reuse, 0x1f, RZ ;  /* 0x0000001fbda57824 */ /* 0x040fe200078e02ff */
[C---:B0-----:R-:W-:Y:S01]  /*3db0*/  LEA R184, P1, R4.reuse, R193, 0x1 ;  /* 0x000000c104b87211 */ /* 0x041fe200078208ff */
[C---:B------:R-:W-:Y:S01]  /*3dc0*/  IMAD.SHL.U32 R87, R189.reuse, 0x2, RZ ;  /* 0x00000002bd577824 */ /* 0x040fe200078e00ff */
[----:B------:R-:W-:Y:S01]  /*3dd0*/  CS2R R136, SRZ ;  /* 0x0000000000887805 */ /* 0x000fe2000001ff00 */
[----:B------:R-:W-:Y:S01]  /*3de0*/  IMAD.SHL.U32 R172, R189, 0x4, RZ ;  /* 0x00000004bdac7824 */ /* 0x000fe200078e00ff */
[----:B------:R-:W-:Y:S01]  /*3df0*/  LEA.HI.X.SX32 R185, R4, R19, 0x1, P1 ;  /* 0x0000001304b97211 */ /* 0x000fe200008f0eff */
[----:B------:R-:W-:Y:S01]  /*3e00*/  IMAD R4, R21, 0x4, R3 ;  /* 0x0000000415047824 */ /* 0x000fe200078e0203 */
[----:B-1----:R-:W-:Y:S01]  /*3e10*/  LEA R14, P3, R9, R193, 0x1 ;  /* 0x000000c1090e7211 */ /* 0x002fe200078608ff */
[----:B------:R-:W-:Y:S01]  /*3e20*/  IMAD.SHL.U32 R169, R189, 0x10, RZ ;  /* 0x00000010bda97824 */ /* 0x000fe200078e00ff */
[----:B------:R-:W-:Y:S01]  /*3e30*/  CS2R R138, SRZ ;  /* 0x00000000008a7805 */ /* 0x000fe2000001ff00 */
[----:B------:R-:W-:Y:S01]  /*3e40*/  IMAD R5, R21, 0x4, R4 ;  /* 0x0000000415057824 */ /* 0x000fe200078e0204 */
[----:B------:R0:W-:Y:S01]  /*3e50*/  STL.64 [R1+0x20], R184 ;  /* 0x000020b801007387 */ /* 0x0001e20000100a00 */
[----:B------:R-:W-:-:S02]  /*3e60*/  LEA.HI.X.SX32 R15, R9, R19, 0x1, P3 ;  /* 0x00000013090f7211 */ /* 0x000fc400018f0eff */
[----:B------:R-:W-:Y:S01]  /*3e70*/  CS2R R140, SRZ ;  /* 0x00000000008c7805 */ /* 0x000fe2000001ff00 */
[----:B------:R-:W-:Y:S01]  /*3e80*/  IMAD R6, R21, 0x4, R5 ;  /* 0x0000000415067824 */ /* 0x000fe200078e0205 */
[----:B------:R1:W-:Y:S01]  /*3e90*/  STL.64 [R1+0x18], R16 ;  /* 0x0000181001007387 */ /* 0x0003e20000100a00 */
[----:B------:R-:W-:Y:S02]  /*3ea0*/  LEA R250, P3, R13, R193, 0x1 ;  /* 0x000000c10dfa7211 */ /* 0x000fe400078608ff */
[----:B------:R-:W-:Y:S01]  /*3eb0*/  CS2R R142, SRZ ;  /* 0x00000000008e7805 */ /* 0x000fe2000001ff00 */
[----:B------:R-:W-:Y:S01]  /*3ec0*/  IMAD R9, R21, 0x4, R6 ;  /* 0x0000000415097824 */ /* 0x000fe200078e0206 */
[----:B------:R2:W-:Y:S01]  /*3ed0*/  STL.64 [R1+0x10], R14 ;  /* 0x0000100e01007387 */ /* 0x0005e20000100a00 */
[----:B------:R-:W-:Y:S01]  /*3ee0*/  LEA.HI.X.SX32 R251, R13, R19, 0x1, P3 ;  /* 0x000000130dfb7211 */ /* 0x000fe200018f0eff */
[----:B------:R-:W-:Y:S01]  /*3ef0*/  IMAD R13, R189, 0x19, RZ ;  /* 0x00000019bd0d7824 */ /* 0x000fe200078e02ff */
[----:B------:R-:W-:-:S02]  /*3f00*/  LEA R236, P3, R2, R193, 0x1 ;  /* 0x000000c102ec7211 */ /* 0x000fc400078608ff */
[----:B------:R-:W-:Y:S02]  /*3f10*/  CS2R R144, SRZ ;  /* 0x0000000000907805 */ /* 0x000fe4000001ff00 */
[----:B0-----:R-:W-:Y:S02]  /*3f20*/  IADD3 R184, P5, R179, R200, RZ ;  /* 0x000000c8b3b87210 */ /* 0x001fe40007fbe0ff */
[----:B------:R-:W-:Y:S02]  /*3f30*/  CS2R R146, SRZ ;  /* 0x0000000000927805 */ /* 0x000fe4000001ff00 */
[----:B------:R-:W-:Y:S02]  /*3f40*/  LEA.HI.X.SX32 R237, R2, R19, 0x1, P3 ;  /* 0x0000001302ed7211 */ /* 0x000fe400018f0eff */
[----:B------:R-:W-:Y:S02]  /*3f50*/  CS2R R148, SRZ ;  /* 0x0000000000947805 */ /* 0x000fe4000001ff00 */
[----:B-1----:R-:W-:-:S02]  /*3f60*/  LEA R16, P1, R11, R193, 0x1 ;  /* 0x000000c10b107211 */ /* 0x002fc400078208ff */
[----:B------:R-:W-:Y:S02]  /*3f70*/  CS2R R150, SRZ ;  /* 0x0000000000967805 */ /* 0x000fe4000001ff00 */
[----:B------:R-:W-:Y:S02]  /*3f80*/  LEA R224, P3, R5, R193, 0x1 ;  /* 0x000000c105e07211 */ /* 0x000fe400078608ff */
[----:B------:R-:W-:Y:S02]  /*3f90*/  CS2R R24, SRZ ;  /* 0x0000000000187805 */ /* 0x000fe4000001ff00 */
[----:B------:R-:W-:Y:S01]  /*3fa0*/  LEA.HI.X.SX32 R17, R11, R19, 0x1, P1 ;  /* 0x000000130b117211 */ /* 0x000fe200008f0eff */
[----:B------:R-:W-:Y:S01]  /*3fb0*/  IMAD R11, R189, 0x1c, RZ ;  /* 0x0000001cbd0b7824 */ /* 0x000fe200078e02ff */
[----:B------:R-:W-:Y:S02]  /*3fc0*/  LEA R244, P1, R0, R193, 0x1 ;  /* 0x000000c100f47211 */ /* 0x000fe400078208ff */
[----:B------:R-:W-:-:S02]  /*3fd0*/  CS2R R26, SRZ ;  /* 0x00000000001a7805 */ /* 0x000fc4000001ff00 */
[----:B--2---:R-:W-:Y:S01]  /*3fe0*/  LEA R14, P2, R12, R193, 0x1 ;  /* 0x000000c10c0e7211 */ /* 0x004fe200078408ff */
[----:B------:R0:W-:Y:S01]  /*3ff0*/  STL.64 [R1+0x8], R16 ;  /* 0x0000081001007387 */ /* 0x0001e20000100a00 */
[----:B------:R-:W-:Y:S02]  /*4000*/  LEA.HI.X.SX32 R245, R0, R19, 0x1, P1 ;  /* 0x0000001300f57211 */ /* 0x000fe400008f0eff */
[----:B------:R-:W-:Y:S02]  /*4010*/  CS2R R28, SRZ ;  /* 0x00000000001c7805 */ /* 0x000fe4000001ff00 */
[----:B------:R-:W-:Y:S02]  /*4020*/  LEA R0, R21, R9, 0x2 ;  /* 0x0000000915007211 */ /* 0x000fe400078e10ff */
[----:B------:R-:W-:Y:S02]  /*4030*/  CS2R R30, SRZ ;  /* 0x00000000001e7805 */ /* 0x000fe4000001ff00 */
[----:B------:R-:W-:Y:S01]  /*4040*/  LEA.HI.X.SX32 R15, R12, R19, 0x1, P2 ;  /* 0x000000130c0f7211 */ /* 0x000fe200010f0eff */
[----:B------:R-:W-:Y:S01]  /*4050*/  IMAD R12, R189, 0xd, RZ ;  /* 0x0000000dbd0c7824 */ /* 0x000fe200078e02ff */
[CC--:B------:R-:W-:Y:S01]  /*4060*/  LEA R240, P2, R10.reuse, R193.reuse, 0x1 ;  /* 0x000000c10af07211 */ /* 0x0c0fe200078408ff */
[----:B------:R-:W-:Y:S01]  /*4070*/  IMAD R2, R21, 0x4, R0 ;  /* 0x0000000415027824 */ /* 0x000fe200078e0200 */
[----:B------:R-:W-:Y:S01]  /*4080*/  LEA R232, P1, R3, R193, 0x1 ;  /* 0x000000c103e87211 */ /* 0x000fe200078208ff */
[----:B------:R1:W-:Y:S01]  /*4090*/  STL.64 [R1], R14 ;  /* 0x0000000e01007387 */ /* 0x0003e20000100a00 */
[----:B------:R-:W-:Y:S01]  /*40a0*/  LEA.HI.X.SX32 R241, R10, R19, 0x1, P2 ;  /* 0x000000130af17211 */ /* 0x000fe200010f0eff */
[----:B------:R-:W-:Y:S01]  /*40b0*/  IMAD R10, R189, 0x1a, RZ ;  /* 0x0000001abd0a7824 */ /* 0x000fe200078e02ff */
[C---:B------:R-:W-:Y:S01]  /*40c0*/  LEA R228, P2, R4.reuse, R193, 0x1 ;  /* 0x000000c104e47211 */ /* 0x040fe200078408ff */
[----:B0-----:R-:W-:Y:S01]  /*40d0*/  IMAD.MOV.U32 R16, RZ, RZ, 0x3f800000 ;  /* 0x3f800000ff107424 */ /* 0x001fe200078e00ff */
[-C--:B------:R-:W-:Y:S01]  /*40e0*/  LEA.HI.X.SX32 R233, R3, R19.reuse, 0x1, P1 ;  /* 0x0000001303e97211 */ /* 0x080fe200008f0eff */
[----:B------:R-:W-:Y:S01]  /*40f0*/  IMAD R3, R21, 0x4, R2 ;  /* 0x0000000415037824 */ /* 0x000fe200078e0202 */
[-C--:B------:R-:W-:Y:S01]  /*4100*/  LEA.HI.X.SX32 R229, R4, R19.reuse, 0x1, P2 ;  /* 0x0000001304e57211 */ /* 0x080fe200010f0eff */
[----:B------:R-:W-:Y:S01]  /*4110*/  IMAD.MOV.U32 R17, RZ, RZ, 0x3f800000 ;  /* 0x3f800000ff117424 */ /* 0x000fe200078e00ff */
[----:B------:R-:W-:Y:S01]  /*4120*/  LEA.HI.X.SX32 R225, R5, R19, 0x1, P3 ;  /* 0x0000001305e17211 */ /* 0x000fe200018f0eff */
[----:B------:R-:W-:Y:S01]  /*4130*/  IMAD R4, R21, 0x4, R3 ;  /* 0x0000000415047824 */ /* 0x000fe200078e0203 */
[-C--:B------:R-:W-:Y:S01]  /*4140*/  LEA R220, P1, R6, R193.reuse, 0x1 ;  /* 0x000000c106dc7211 */ /* 0x080fe200078208ff */
[----:B-1----:R-:W-:Y:S01]  /*4150*/  IMAD R14, R189, 0x3e, RZ ;  /* 0x0000003ebd0e7824 */ /* 0x002fe200078e02ff */
[----:B------:R-:W-:Y:S01]  /*4160*/  LEA R212, P3, R0, R193, 0x1 ;  /* 0x000000c100d47211 */ /* 0x000fe200078608ff */
[----:B------:R-:W-:Y:S01]  /*4170*/  IMAD.MOV.U32 R5, RZ, RZ, RZ ;  /* 0x000000ffff057224 */ /* 0x000fe200078e00ff */
[----:B------:R-:W-:-:S02]  /*4180*/  LEA.HI.X.SX32 R221, R6, R19, 0x1, P1 ;  /* 0x0000001306dd7211 */ /* 0x000fc400008f0eff */
[----:B------:R-:W-:Y:S02]  /*4190*/  CS2R R32, SRZ ;  /* 0x0000000000207805 */ /* 0x000fe4000001ff00 */
[----:B------:R-:W-:Y:S01]  /*41a0*/  LEA.HI.X.SX32 R213, R0, R19, 0x1, P3 ;  /* 0x0000001300d57211 */ /* 0x000fe200018f0eff */
[----:B------:R-:W-:Y:S01]  /*41b0*/  IMAD R0, R21, 0x4, R4 ;  /* 0x0000000415007824 */ /* 0x000fe200078e0204 */
[-C--:B------:R-:W-:Y:S01]  /*41c0*/  LEA R198, P1, R2, R193.reuse, 0x1 ;  /* 0x000000c102c67211 */ /* 0x080fe200078208ff */
[----:B------:R-:W-:Y:S01]  /*41d0*/  IMAD R21, R189, 0x3c, RZ ;  /* 0x0000003cbd157824 */ /* 0x000fe200078e02ff */
[-C--:B------:R-:W-:Y:S02]  /*41e0*/  LEA R194, P3, R4, R193.reuse, 0x1 ;  /* 0x000000c104c27211 */ /* 0x080fe400078608ff */
[----:B------:R-:W-:Y:S02]  /*41f0*/  CS2R R34, SRZ ;  /* 0x0000000000227805 */ /* 0x000fe4000001ff00 */
[----:B------:R-:W-:-:S02]  /*4200*/  LEA R216, P2, R9, R193, 0x1 ;  /* 0x000000c109d87211 */ /* 0x000fc400078408ff */
[----:B------:R-:W-:Y:S02]  /*4210*/  CS2R R36, SRZ ;  /* 0x0000000000247805 */ /* 0x000fe4000001ff00 */
[-C--:B------:R-:W-:Y:S01]  /*4220*/  LEA.HI.X.SX32 R199, R2, R19.reuse, 0x1, P1 ;  /* 0x0000001302c77211 */ /* 0x080fe200008f0eff */
[----:B------:R-:W-:Y:S01]  /*4230*/  IMAD.MOV.U32 R2, RZ, RZ, -0x800000 ;  /* 0xff800000ff027424 */ /* 0x000fe200078e00ff */
[-C--:B------:R-:W-:Y:S01]  /*4240*/  LEA.HI.X.SX32 R195, R4, R19.reuse, 0x1, P3 ;  /* 0x0000001304c37211 */ /* 0x080fe200018f0eff */
[----:B------:R-:W-:Y:S01]  /*4250*/  IMAD.MOV.U32 R4, RZ, RZ, -0x800000 ;  /* 0xff800000ff047424 */ /* 0x000fe200078e00ff */
[-C--:B------:R-:W-:Y:S02]  /*4260*/  IADD3 R186, P1, R164, R200.reuse, RZ ;  /* 0x000000c8a4ba7210 */ /* 0x080fe40007f3e0ff */
[----:B------:R-:W-:Y:S02]  /*4270*/  CS2R R38, SRZ ;  /* 0x0000000000267805 */ /* 0x000fe4000001ff00 */
[----:B------:R-:W-:Y:S01]  /*4280*/  LEA.HI.X.SX32 R217, R9, R19, 0x1, P2 ;  /* 0x0000001309d97211 */ /* 0x000fe200010f0eff */
[----:B------:R-:W-:Y:S01]  /*4290*/  IMAD.U32 R9, RZ, RZ, UR13 ;  /* 0x0000000dff097e24 */ /* 0x000fe2000f8e00ff */
[----:B------:R-:W-:-:S02]  /*42a0*/  IADD3 R190, P3, R181, R200, RZ ;  /* 0x000000c8b5be7210 */ /* 0x000fc40007f7e0ff */
[----:B------:R-:W-:Y:S02]  /*42b0*/  CS2R R40, SRZ ;  /* 0x0000000000287805 */ /* 0x000fe4000001ff00 */
[----:B------:R-:W-:Y:S02]  /*42c0*/  LEA.HI.X.SX32 R185, R168, R201, 0x1, P5 ;  /* 0x000000c9a8b97211 */ /* 0x000fe400028f0eff */
[----:B------:R-:W-:Y:S02]  /*42d0*/  CS2R R42, SRZ ;  /* 0x00000000002a7805 */ /* 0x000fe4000001ff00 */
[----:B------:R-:W-:Y:S01]  /*42e0*/  LEA R192, P4, R0, R193, 0x1 ;  /* 0x000000c100c07211 */ /* 0x000fe200078808ff */
[----:B------:R0:W-:Y:S01]  /*42f0*/  STL [R1+0x1a0], R9 ;  /* 0x0001a00901007387 */ /* 0x0001e20000100800 */
[----:B------:R-:W-:Y:S02]  /*4300*/  LEA.HI.X.SX32 R187, R166, R201, 0x1, P1 ;  /* 0x000000c9a6bb7211 */ /* 0x000fe400008f0eff */
[----:B------:R-:W-:-:S02]  /*4310*/  CS2R R44, SRZ ;  /* 0x00000000002c7805 */ /* 0x000fc4000001ff00 */
[----:B------:R-:W-:Y:S01]  /*4320*/  LEA.HI.X.SX32 R191, R164, R201, 0x1, P3 ;  /* 0x000000c9a4bf7211 */ /* 0x000fe200018f0eff */
[----:B------:R-:W-:Y:S01]  /*4330*/  STL.64 [R1+0x100], R184 ;  /* 0x000100b801007387 */ /* 0x000fe20000100a00 */
[----:B------:R-:W-:Y:S02]  /*4340*/  LEA R196, P2, R3, R193, 0x1 ;  /* 0x000000c103c47211 */ /* 0x000fe400078408ff */
[----:B------:R-:W-:Y:S02]  /*4350*/  CS2R R46, SRZ ;  /* 0x00000000002e7805 */ /* 0x000fe4000001ff00 */
[-C--:B------:R-:W-:Y:S01]  /*4360*/  LEA.HI.X.SX32 R193, R0, R19.reuse, 0x1, P4 ;  /* 0x0000001300c17211 */ /* 0x080fe200020f0eff */
[----:B------:R1:W-:Y:S01]  /*4370*/  STL.64 [R1+0x140], R186 ;  /* 0x000140ba01007387 */ /* 0x0003e20000100a00 */
[----:B------:R-:W-:Y:S01]  /*4380*/  IADD3 R202, P4, R177, R200, RZ ;  /* 0x000000c8b1ca7210 */ /* 0x000fe20007f9e0ff */
[----:B0-----:R-:W-:Y:S01]  /*4390*/  IMAD R9, R189, 0xe, RZ ;  /* 0x0000000ebd097824 */ /* 0x001fe200078e02ff */
[----:B------:R-:W-:Y:S01]  /*43a0*/  LEA.HI.X.SX32 R197, R3, R19, 0x1, P2 ;  /* 0x0000001303c57211 */ /* 0x000fe200010f0eff */
[----:B------:R0:W-:Y:S01]  /*43b0*/  STL.64 [R1+0xf8], R190 ;  /* 0x0000f8be01007387 */ /* 0x0001e20000100a00 */
[----:B------:R-:W-:Y:S01]  /*43c0*/  LEA.HI.X.SX32 R203, R161, R201, 0x1, P4 ;  /* 0x000000c9a1cb7211 */ /* 0x000fe200020f0eff */
[----:B------:R-:W-:Y:S01]  /*43d0*/  IMAD.MOV.U32 R19, RZ, RZ, -0x800000 ;  /* 0xff800000ff137424 */ /* 0x000fe200078e00ff */
[----:B------:R-:W-:-:S02]  /*43e0*/  SEL R3, RZ, 0x90, !P0 ;  /* 0x00000090ff037807 */ /* 0x000fc40004000000 */
[----:B------:R-:W-:Y:S02]  /*43f0*/  CS2R R48, SRZ ;  /* 0x0000000000307805 */ /* 0x000fe4000001ff00 */
[-C--:B------:R-:W-:Y:S01]  /*4400*/  IADD3 R208, P2, R175, R200.reuse, RZ ;  /* 0x000000c8afd07210 */ /* 0x080fe20007f5e0ff */
[----:B------:R2:W-:Y:S01]  /*4410*/  STL.64 [R1+0xf0], R202 ;  /* 0x0000f0ca01007387 */ /* 0x0005e20000100a00 */
[-C--:B------:R-:W-:Y:S02]  /*4420*/  IADD3 R204, P0, R173, R200.reuse, RZ ;  /* 0x000000c8adcc7210 */ /* 0x080fe40007f1e0ff */
[----:B------:R-:W-:Y:S02]  /*4430*/  CS2R R50, SRZ ;  /* 0x0000000000327805 */ /* 0x000fe4000001ff00 */
[----:B-1----:R-:W-:Y:S02]  /*4440*/  IADD3 R186, P1, R158, R200, RZ ;  /* 0x000000c89eba7210 */ /* 0x002fe40007f3e0ff */
[----:B------:R-:W-:-:S02]  /*4450*/  CS2R R52, SRZ ;  /* 0x0000000000347805 */ /* 0x000fc4000001ff00 */
[-C--:B------:R-:W-:Y:S02]  /*4460*/  IADD3 R184, P5, R167, R200.reuse, RZ ;  /* 0x000000c8a7b87210 */ /* 0x080fe40007fbe0ff */
[----:B------:R-:W-:Y:S02]  /*4470*/  CS2R R54, SRZ ;  /* 0x0000000000367805 */ /* 0x000fe4000001ff00 */
[----:B0-----:R-:W-:Y:S02]  /*4480*/  IADD3 R190, P3, R156, R200, RZ ;  /* 0x000000c89cbe7210 */ /* 0x001fe40007f7e0ff */
[----:B------:R-:W-:Y:S02]  /*4490*/  CS2R R56, SRZ ;  /* 0x0000000000387805 */ /* 0x000fe4000001ff00 */
[----:B------:R-:W-:Y:S02]  /*44a0*/  LEA.HI.X.SX32 R187, R159, R201, 0x1, P1 ;  /* 0x000000c99fbb7211 */ /* 0x000fe400008f0eff */
[----:B------:R-:W-:-:S02]  /*44b0*/  CS2R R58, SRZ ;  /* 0x00000000003a7805 */ /* 0x000fc4000001ff00 */
[-C--:B------:R-:W-:Y:S02]  /*44c0*/  LEA.HI.X.SX32 R191, R158, R201.reuse, 0x1, P3 ;  /* 0x000000c99ebf7211 */ /* 0x080fe400018f0eff */
[----:B------:R-:W-:Y:S02]  /*44d0*/  CS2R R60, SRZ ;  /* 0x00000000003c7805 */ /* 0x000fe4000001ff00 */
[-C--:B------:R-:W-:Y:S01]  /*44e0*/  LEA.HI.X.SX32 R209, R156, R201.reuse, 0x1, P2 ;  /* 0x000000c99cd17211 */ /* 0x080fe200010f0eff */
[----:B------:R0:W-:Y:S01]  /*44f0*/  STL.64 [R1+0x160], R186 ;  /* 0x000160ba01007387 */ /* 0x0001e20000100a00 */
[-C--:B------:R-:W-:Y:S02]  /*4500*/  LEA.HI.X.SX32 R205, R153, R201.reuse, 0x1, P0 ;  /* 0x000000c999cd7211 */ /* 0x080fe400000f0eff */
[----:B------:R-:W-:Y:S02]  /*4510*/  CS2R R62, SRZ ;  /* 0x00000000003e7805 */ /* 0x000fe4000001ff00 */
[----:B------:R-:W-:Y:S01]  /*4520*/  LEA.HI.X.SX32 R185, R84, R201, 0x1, P5 ;  /* 0x000000c954b97211 */ /* 0x000fe200028f0eff */
[----:B------:R1:W-:Y:S01]  /*4530*/  STL.64 [R1+0x138], R190 ;  /* 0x000138be01007387 */ /* 0x0003e20000100a00 */
[----:B--2---:R-:W-:-:S02]  /*4540*/  IADD3 R202, P4, R162, R200, RZ ;  /* 0x000000c8a2ca7210 */ /* 0x004fc40007f9e0ff */
[----:B------:R-:W-:Y:S02]  /*4550*/  CS2R R64, SRZ ;  /* 0x0000000000407805 */ /* 0x000fe4000001ff00 */
[----:B------:R-:W-:Y:S01]  /*4560*/  LOP3.LUT R6, R3, 0x7e, R22, 0x78, !PT ;  /* 0x0000007e03067812 */ /* 0x000fe200078e7816 */
[----:B------:R2:W-:Y:S01]  /*4570*/  STL.64 [R1+0xe8], R208 ;  /* 0x0000e8d001007387 */ /* 0x0005e20000100a00 */
[----:B------:R-:W-:Y:S01]  /*4580*/  LEA.HI.X.SX32 R203, R20, R201, 0x1, P4 ;  /* 0x000000c914cb7211 */ /* 0x000fe200020f0eff */
[----:B------:R-:W-:Y:S01]  /*4590*/  IMAD R22, R189, 0x1b, RZ ;  /* 0x0000001bbd167824 */ /* 0x000fe200078e02ff */
[----:B------:R-:W-:Y:S01]  /*45a0*/  MOV R15, 0x3f800000 ;  /* 0x3f800000000f7802 */ /* 0x000fe20000000f00 */
[----:B------:R3:W-:Y:S01]  /*45b0*/  STL.64 [R1+0xe0], R204 ;  /* 0x0000e0cc01007387 */ /* 0x0007e20000100a00 */
[----:B0-----:R-:W-:Y:S01]  /*45c0*/  IADD3 R186, P1, R160, R200, RZ ;  /* 0x000000c8a0ba7210 */ /* 0x001fe20007f3e0ff */
[----:B------:R-:W-:Y:S01]  /*45d0*/  IMAD.MOV.U32 R3, RZ, RZ, RZ ;  /* 0x000000ffff037224 */ /* 0x000fe200078e00ff */
[----:B------:R-:W-:-:S02]  /*45e0*/  MOV R0, 0xff800000 ;  /* 0xff80000000007802 */ /* 0x000fc40000000f00 */
[----:B------:R-:W-:Y:S02]  /*45f0*/  CS2R R66, SRZ ;  /* 0x0000000000427805 */ /* 0x000fe4000001ff00 */
[----:B-1----:R-:W-:Y:S02]  /*4600*/  IADD3 R190, P3, R86, R200, RZ ;  /* 0x000000c856be7210 */ /* 0x002fe40007f7e0ff */
[----:B------:R-:W-:Y:S02]  /*4610*/  CS2R R68, SRZ ;  /* 0x0000000000447805 */ /* 0x000fe4000001ff00 */
[-C--:B------:R-:W-:Y:S01]  /*4620*/  LEA.HI.X.SX32 R187, R13, R201.reuse, 0x1, P1 ;  /* 0x000000c90dbb7211 */ /* 0x080fe200008f0eff */
[----:B------:R-:W-:Y:S01]  /*4630*/  IMAD.U32 R13, RZ, RZ, UR11 ;  /* 0x0000000bff0d7e24 */ /* 0x000fe2000f8e00ff */
[----:B------:R-:W-:Y:S02]  /*4640*/  LEA.HI.X.SX32 R191, R152, R201, 0x1, P3 ;  /* 0x000000c998bf7211 */ /* 0x000fe400018f0eff */
[----:B------:R-:W-:-:S02]  /*4650*/  CS2R R70, SRZ ;  /* 0x0000000000467805 */ /* 0x000fc4000001ff00 */
[-C--:B--2---:R-:W-:Y:S02]  /*4660*/  IADD3 R208, P2, R155, R200.reuse, RZ ;  /* 0x000000c89bd07210 */ /* 0x084fe40007f5e0ff */
[----:B------:R-:W-:Y:S02]  /*4670*/  CS2R R72, SRZ ;  /* 0x0000000000487805 */ /* 0x000fe4000001ff00 */
[----:B---3--:R-:W-:Y:S01]  /*4680*/  IADD3 R204, P0, R154, R200, RZ ;  /* 0x000000c89acc7210 */ /* 0x008fe20007f1e0ff */
[----:B------:R0:W-:Y:S01]  /*4690*/  STL.64 [R1+0x130], R190 ;  /* 0x000130be01007387 */ /* 0x0001e20000100a00 */
[-C--:B------:R-:W-:Y:S02]  /*46a0*/  LEA.HI.X.SX32 R209, R10, R201.reuse, 0x1, P2 ;  /* 0x000000c90ad17211 */ /* 0x080fe400010f0eff */
[----:B------:R-:W-:Y:S02]  /*46b0*/  CS2R R74, SRZ ;  /* 0x00000000004a7805 */ /* 0x000fe4000001ff00 */
[----:B------:R-:W-:Y:S01]  /*46c0*/  LEA.HI.X.SX32 R205, R22, R201, 0x1, P0 ;  /* 0x000000c916cd7211 */ /* 0x000fe200000f0eff */
[----:B------:R1:W-:Y:S01]  /*46d0*/  STL.64 [R1+0xd8], R206 ;  /* 0x0000d8ce01007387 */ /* 0x0003e20000100a00 */
[----:B------:R-:W-:Y:S01]  /*46e0*/  CS2R R76, SRZ ;  /* 0x00000000004c7805 */ /* 0x000fe2000001ff00 */
[----:B------:R-:W-:Y:S01]  /*46f0*/  UMOV UR61, URZ ;  /* 0x0000003f003d7c82 */ /* 0x000fe20008000000 */
[----:B------:R-:W-:Y:S01]  /*4700*/  UMOV UR60, URZ ;  /* 0x0000003f003c7c82 */ /* 0x000fe20008000000 */
[----:B------:R2:W-:Y:S01]  /*4710*/  STL.64 [R1+0xd0], R184 ;  /* 0x0000d0b801007387 */ /* 0x0005e20000100a00 */
[----:B------:R-:W-:-:S02]  /*4720*/  UIADD3.64 UR12, UR8, 0x80, URZ ;  /* 0x00000080080c7897 */ /* 0x000fc4000fffe03f */
[----:B------:R-:W-:Y:S01]  /*4730*/  UIADD3.64 UR16, UR8, 0x100, URZ ;  /* 0x0000010008107897 */ /* 0x000fe2000fffe03f */
[-C--:B0-----:R-:W-:Y:S01]  /*4740*/  IADD3 R190, P3, R79, R200.reuse, RZ ;  /* 0x000000c84fbe7210 */ /* 0x081fe20007f7e0ff */
[----:B------:R-:W-:Y:S02]  /*4750*/  UIADD3.64 UR20, UR8, 0x180, URZ ;  /* 0x0000018008147897 */ /* 0x000fe4000fffe03f */
[----:B------:R-:W-:Y:S01]  /*4760*/  UIADD3.64 UR24, UR8, 0x200, URZ ;  /* 0x0000020008187897 */ /* 0x000fe2000fffe03f */
[-C--:B-1----:R-:W-:Y:S01]  /*4770*/  IADD3 R206, P6, R23, R200.reuse, RZ ;  /* 0x000000c817ce7210 */ /* 0x082fe20007fde0ff */
[----:B------:R-:W-:Y:S01]  /*4780*/  UIADD3.64 UR28, UR8, 0x280, URZ ;  /* 0x00000280081c7897 */ /* 0x000fe2000fffe03f */
[-C--:B------:R-:W-:Y:S01]  /*4790*/  LEA.HI.X.SX32 R191, R81, R201.reuse, 0x1, P3 ;  /* 0x000000c951bf7211 */ /* 0x080fe200018f0eff */
[----:B------:R-:W-:Y:S01]  /*47a0*/  UIADD3.64 UR32, UR8, 0x300, URZ ;  /* 0x0000030008207897 */ /* 0x000fe2000fffe03f */
[----:B--2---:R-:W-:Y:S01]  /*47b0*/  IADD3 R184, P5, R20, R200, RZ ;  /* 0x000000c814b87210 */ /* 0x004fe20007fbe0ff */
[----:B------:R-:W-:Y:S01]  /*47c0*/  UIADD3.64 UR40, UR8, 0x500, URZ ;  /* 0x0000050008287897 */ /* 0x000fe2000fffe03f */
[-C--:B------:R-:W-:Y:S01]  /*47d0*/  LEA.HI.X.SX32 R207, R79, R201.reuse, 0x1, P6 ;  /* 0x000000c94fcf7211 */ /* 0x080fe200030f0eff */
[----:B------:R0:W-:Y:S01]  /*47e0*/  STL.64 [R1+0x170], R190 ;  /* 0x000170be01007387 */ /* 0x0001e20000100a00 */
[----:B------:R-:W-:-:S02]  /*47f0*/  LEA.HI.X.SX32 R185, R23, R201, 0x1, P5 ;  /* 0x000000c917b97211 */ /* 0x000fc400028f0eff */
[----:B------:R-:W-:Y:S02]  /*4800*/  CS2R R78, SRZ ;  /* 0x00000000004e7805 */ /* 0x000fe4000001ff00 */
[-C--:B------:R-:W-:Y:S01]  /*4810*/  IADD3 R20, P2, R11, R200.reuse, RZ ;  /* 0x000000c80b147210 */ /* 0x080fe20007f5e0ff */
[----:B------:R1:W-:Y:S01]  /*4820*/  STL.64 [R1+0x158], R206 ;  /* 0x000158ce01007387 */ /* 0x0003e20000100a00 */
[----:B------:R-:W-:Y:S02]  /*4830*/  UIADD3.64 UR44, UR8, 0x580, URZ ;  /* 0x00000580082c7897 */ /* 0x000fe4000fffe03f */
[----:B------:R-:W-:Y:S01]  /*4840*/  UIADD3.64 UR48, UR8, 0x600, URZ ;  /* 0x0000060008307897 */ /* 0x000fe2000fffe03f */
[----:B------:R2:W-:Y:S01]  /*4850*/  STL.64 [R1+0x128], R184 ;  /* 0x000128b801007387 */ /* 0x0005e20000100a00 */
[----:B------:R-:W-:Y:S02]  /*4860*/  UIADD3.64 UR52, UR8, 0x680, URZ ;  /* 0x0000068008347897 */ /* 0x000fe4000fffe03f */
[----:B------:R-:W-:Y:S01]  /*4870*/  UIADD3.64 UR56, UR8, 0x700, URZ ;  /* 0x0000070008387897 */ /* 0x000fe2000fffe03f */
[----:B------:R3:W-:Y:S01]  /*4880*/  STL.64 [R1+0xc8], R202 ;  /* 0x0000c8ca01007387 */ /* 0x0007e20000100a00 */
[-C--:B0-----:R-:W-:Y:S01]  /*4890*/  IADD3 R190, P3, R82, R200.reuse, RZ ;  /* 0x000000c852be7210 */ /* 0x081fe20007f7e0ff */
[----:B------:R-:W-:Y:S01]  /*48a0*/  ULDC UR5, c[0x0][0x238] ;  /* 0x00008e0000057ab9 */ /* 0x000fe20000000800 */
[----:B------:R-:W-:Y:S01]  /*48b0*/  UMOV UR38, UR36 ;  /* 0x0000002400267c82 */ /* 0x000fe20008000000 */
[----:B------:R0:W-:Y:S01]  /*48c0*/  STL.64 [R1+0xc0], R186 ;  /* 0x0000c0ba01007387 */ /* 0x0001e20000100a00 */
[----:B-1----:R-:W-:-:S02]  /*48d0*/  IADD3 R206, P6, R80, R200, RZ ;  /* 0x000000c850ce7210 */ /* 0x002fc40007fde0ff */
[----:B------:R-:W-:Y:S02]  /*48e0*/  CS2R R80, SRZ ;  /* 0x0000000000507805 */ /* 0x000fe4000001ff00 */
[-C--:B------:R-:W-:Y:S01]  /*48f0*/  LEA.HI.X.SX32 R191, R11, R201.reuse, 0x1, P3 ;  /* 0x000000c90bbf7211 */ /* 0x080fe200018f0eff */
[----:B------:R-:W-:Y:S01]  /*4900*/  UMOV UR39, 0x40000040 ;  /* 0x4000004000277882 */ /* 0x000fe20000000000 */
[-C--:B--2---:R-:W-:Y:S02]  /*4910*/  IADD3 R184, P5, R10, R200.reuse, RZ ;  /* 0x000000c80ab87210 */ /* 0x084fe40007fbe0ff */
[-C--:B------:R-:W-:Y:S02]  /*4920*/  LEA.HI.X.SX32 R207, R157, R201.reuse, 0x1, P6 ;  /* 0x000000c99dcf7211 */ /* 0x080fe400030f0eff */
[-C--:B------:R-:W-:Y:S01]  /*4930*/  LEA.HI.X.SX32 R185, R12, R201.reuse, 0x1, P5 ;  /* 0x000000c90cb97211 */ /* 0x080fe200028f0eff */
[----:B------:R-:W-:Y:S01]  /*4940*/  IMAD.U32 R12, RZ, RZ, UR10 ;  /* 0x0000000aff0c7e24 */ /* 0x000fe2000f8e00ff */
[----:B------:R-:W-:Y:S01]  /*4950*/  UIADD3.64 UR10, UR8, 0x380, URZ ;  /* 0x00000380080a7897 */ /* 0x000fe2000fffe03f */
[----:B---3--:R-:W-:Y:S01]  /*4960*/  IADD3 R202, P4, R21, R200, RZ ;  /* 0x000000c815ca7210 */ /* 0x008fe20007f9e0ff */
[----:B------:R-:W-:Y:S01]  /*4970*/  UIADD3.64 UR10, UR8, 0x480, URZ ;  /* 0x00000480080a7897 */ /* 0x000fe2000fffe03f */
[----:B------:R1:W-:Y:S01]  /*4980*/  STL.64 [R1+0x120], R184 ;  /* 0x000120b801007387 */ /* 0x0003e20000100a00 */
[----:B------:R-:W-:-:S02]  /*4990*/  LEA.HI.X.SX32 R21, R9, R201, 0x1, P2 ;  /* 0x000000c909157211 */ /* 0x000fc400010f0eff */
[-C--:B0-----:R-:W-:Y:S01]  /*49a0*/  IADD3 R186, P1, R14, R200.reuse, RZ ;  /* 0x000000c80eba7210 */ /* 0x081fe20007f3e0ff */
[----:B------:R-:W-:Y:S01]  /*49b0*/  STL.64 [R1+0xb8], R208 ;  /* 0x0000b8d001007387 */ /* 0x000fe20000100a00 */
[----:B------:R-:W-:Y:S01]  /*49c0*/  IMAD.U32 R10, RZ, RZ, UR10 ;  /* 0x0000000aff0a7e24 */ /* 0x000fe2000f8e00ff */
[-C--:B------:R-:W-:Y:S01]  /*49d0*/  LEA R22, P3, R189, R200.reuse, 0x3 ;  /* 0x000000c8bd167211 */ /* 0x080fe200078618ff */
[----:B------:R-:W-:Y:S01]  /*49e0*/  IMAD.U32 R11, RZ, RZ, UR11 ;  /* 0x0000000bff0b7e24 */ /* 0x000fe2000f8e00ff */
[----:B------:R0:W-:Y:S01]  /*49f0*/  STL.64 [R1+0x188], R12 ;  /* 0x0001880c01007387 */ /* 0x0001e20000100a00 */
[-C--:B------:R-:W-:Y:S01]  /*4a00*/  LEA.HI.X.SX32 R203, R85, R201.reuse, 0x1, P4 ;  /* 0x000000c955cb7211 */ /* 0x080fe200020f0eff */
[----:B------:R-:W-:Y:S01]  /*4a10*/  UMOV UR10, UR14 ;  /* 0x0000000e000a7c82 */ /* 0x000fe20008000000 */
[-C--:B------:R-:W-:Y:S01]  /*4a20*/  LEA.HI.X.SX32 R187, R165, R201.reuse, 0x1, P1 ;  /* 0x000000c9a5bb7211 */ /* 0x080fe200008f0eff */
[----:B------:R2:W-:Y:S01]  /*4a30*/  STL.64 [R1+0xb0], R204 ;  /* 0x0000b0cc01007387 */ /* 0x0005e20000100a00 */
[----:B-1----:R-:W-:Y:S01]  /*4a40*/  IADD3 R184, P5, R9, R200, RZ ;  /* 0x000000c809b87210 */ /* 0x002fe20007fbe0ff */
[----:B------:R-:W-:Y:S01]  /*4a50*/  UMOV UR11, UR15 ;  /* 0x0000000f000b7c82 */ /* 0x000fe20008000000 */
[-C--:B------:R-:W-:Y:S01]  /*4a60*/  LEA.HI.X.SX32 R23, R172, R201.reuse, 0x1, P3 ;  /* 0x000000c9ac177211 */ /* 0x080fe200018f0eff */
[----:B------:R-:W-:Y:S01]  /*4a70*/  UIADD3.64 UR14, UR10, 0x2, URZ ;  /* 0x000000020a0e7897 */ /* 0x000fe2000fffe03f */
[----:B------:R-:W-:-:S02]  /*4a80*/  LEA.HI.X.SX32 R185, R83, R201, 0x1, P5 ;  /* 0x000000c953b97211 */ /* 0x000fc400028f0eff */
[----:B------:R-:W-:Y:S02]  /*4a90*/  CS2R R82, SRZ ;  /* 0x0000000000527805 */ /* 0x000fe4000001ff00 */
[C---:B------:R-:W-:Y:S01]  /*4aa0*/  LOP3.LUT R9, R8.reuse, 0x20, RZ, 0x3c, !PT ;  /* 0x0000002008097812 */ /* 0x040fe200078e3cff */
[----:B------:R-:W-:Y:S01]  /*4ab0*/  UIADD3.64 UR22, UR10, 0xfe, URZ ;  /* 0x000000fe0a167897 */ /* 0x000fe2000fffe03f */
[-C--:B0-----:R-:W-:Y:S01]  /*4ac0*/  IADD3 R12, P5, R87, R200.reuse, RZ ;  /* 0x000000c8570c7210 */ /* 0x081fe20007fbe0ff */
[----:B------:R0:W-:Y:S01]  /*4ad0*/  STL.64 [R1+0x150], R184 ;  /* 0x000150b801007387 */ /* 0x0001e20000100a00 */
[----:B------:R-:W-:Y:S01]  /*4ae0*/  LOP3.LUT R9, R8, 0x50, RZ, 0x3c, !PT ;  /* 0x0000005008097812 */ /* 0x000fe200078e3cff */
[----:B------:R-:W-:Y:S01]  /*4af0*/  UIADD3.64 UR26, UR10, 0x100, URZ ;  /* 0x000001000a1a7897 */ /* 0x000fe2000fffe03f */
[----:B--2---:R-:W-:Y:S01]  /*4b00*/  IADD3 R204, P0, R85, R200, RZ ;  /* 0x000000c855cc7210 */ /* 0x004fe20007f1e0ff */
[----:B------:R1:W-:Y:S01]  /*4b10*/  STL.64 [R1+0x118], R20 ;  /* 0x0001181401007387 */ /* 0x0003e20000100a00 */
[----:B------:R-:W-:-:S02]  /*4b20*/  LEA.HI.X.SX32 R13, R189, R201, 0x1, P5 ;  /* 0x000000c9bd0d7211 */ /* 0x000fc400028f0eff */
[----:B------:R-:W-:Y:S02]  /*4b30*/  CS2R R84, SRZ ;  /* 0x0000000000547805 */ /* 0x000fe4000001ff00 */
[-C--:B------:R-:W-:Y:S01]  /*4b40*/  LEA.HI.X.SX32 R205, R163, R201.reuse, 0x1, P0 ;  /* 0x000000c9a3cd7211 */ /* 0x080fe200000f0eff */
[----:B------:R2:W-:Y:S01]  /*4b50*/  STL.64 [R1+0xa8], R190 ;  /* 0x0000a8be01007387 */ /* 0x0005e20000100a00 */
[----:B------:R-:W-:Y:S01]  /*4b60*/  LOP3.LUT R9, R7, 0x48, RZ, 0xfc, !PT ;  /* 0x0000004807097812 */ /* 0x000fe200078efcff */
[----:B------:R-:W-:Y:S01]  /*4b70*/  UIADD3.64 UR30, UR10, 0x102, URZ ;  /* 0x000001020a1e7897 */ /* 0x000fe2000fffe03f */
[----:B------:R-:W-:Y:S01]  /*4b80*/  LOP3.LUT R9, R6, 0x20, RZ, 0x3c, !PT ;  /* 0x0000002006097812 */ /* 0x000fe200078e3cff */
[----:B------:R-:W-:Y:S01]  /*4b90*/  STL.64 [R1+0xa0], R206 ;  /* 0x0000a0ce01007387 */ /* 0x000fe20000100a00 */
[CC--:B0-----:R-:W-:Y:S01]  /*4ba0*/  LEA R184, P2, R189.reuse, R200.reuse, 0x2 ;  /* 0x000000c8bdb87211 */ /* 0x0c1fe200078410ff */
[----:B------:R-:W-:Y:S01]  /*4bb0*/  UIADD3.64 UR34, UR10, 0x104, URZ ;  /* 0x000001040a227897 */ /* 0x000fe2000fffe03f */
[----:B-1----:R-:W-:Y:S01]  /*4bc0*/  LEA R20, P6, R189, R200, 0x4 ;  /* 0x000000c8bd147211 */ /* 0x002fe200078c20ff */
[----:B------:R0:W-:Y:S01]  /*4bd0*/  STL.64 [R1+0x198], R10 ;  /* 0x0001980a01007387 */ /* 0x0001e20000100a00 */
[----:B------:R-:W-:-:S02]  /*4be0*/  LEA.HI.X.SX32 R185, R87, R201, 0x1, P2 ;  /* 0x000000c957b97211 */ /* 0x000fc400010f0eff */
[----:B------:R-:W-:Y:S02]  /*4bf0*/  CS2R R86, SRZ ;  /* 0x0000000000567805 */ /* 0x000fe4000001ff00 */
[----:B------:R-:W-:Y:S01]  /*4c00*/  LEA.HI.X.SX32 R21, R171, R201, 0x1, P6 ;  /* 0x000000c9ab157211 */ /* 0x000fe200030f0eff */
[----:B------:R-:W-:Y:S01]  /*4c10*/  STL.64 [R1+0x110], R204 ;  /* 0x000110cc01007387 */ /* 0x000fe20000100a00 */
[----:B--2---:R-:W-:Y:S01]  /*4c20*/  IMAD.U32 R190, RZ, RZ, UR18 ;  /* 0x00000012ffbe7e24 */ /* 0x004fe2000f8e00ff */
[----:B------:R-:W-:Y:S01]  /*4c30*/  MOV R191, UR19 ;  /* 0x0000001300bf7c02 */ /* 0x000fe20008000f00 */
[----:B------:R-:W-:Y:S01]  /*4c40*/  UIADD3.64 UR18, UR10, 0x4, URZ ;  /* 0x000000040a127897 */ /* 0x000fe2000fffe03f */
[----:B------:R-:W-:Y:S01]  /*4c50*/  STL.64 [R1+0x98], R202 ;  /* 0x000098ca01007387 */ /* 0x000fe20000100a00 */
[----:B0-----:R-:W-:-:S03]  /*4c60*/  LEA R10, P0, R189, R200, 0x5 ;  /* 0x000000c8bd0a7211 */ /* 0x001fc600078028ff */
[----:B------:R-:W-:Y:S01]  /*4c70*/  STL.64 [R1+0x90], R186 ;  /* 0x000090ba01007387 */ /* 0x000fe20000100a00 */
[----:B------:R-:W-:-:S03]  /*4c80*/  LEA.HI.X.SX32 R11, R169, R201, 0x1, P0 ;  /* 0x000000c9a90b7211 */ /* 0x000fc600000f0eff */
[----:B------:R-:W-:Y:S04]  /*4c90*/  STL.64 [R1+0x178], R184 ;  /* 0x000178b801007387 */ /* 0x000fe80000100a00 */
[----:B------:R-:W-:Y:S04]  /*4ca0*/  STL.64 [R1+0x168], R22 ;  /* 0x0001681601007387 */ /* 0x000fe80000100a00 */
[----:B------:R-:W-:Y:S04]  /*4cb0*/  STL.64 [R1+0x148], R20 ;  /* 0x0001481401007387 */ /* 0x000fe80000100a00 */
[----:B------:R0:W-:Y:S04]  /*4cc0*/  STL.64 [R1+0x108], R10 ;  /* 0x0001080a01007387 */ /* 0x0001e80000100a00 */
[----:B------:R1:W-:Y:S01]  /*4cd0*/  STL.64 [R1+0x180], R12 ;  /* 0x0001800c01007387 */ /* 0x0003e20000100a00 */
[----:B0-----:R-:W-:-:S02]  /*4ce0*/  LOP3.LUT R10, R8, 0x10, RZ, 0x3c, !PT ;  /* 0x00000010080a7812 */ /* 0x001fc400078e3cff */
[C---:B------:R-:W-:Y:S02]  /*4cf0*/  LOP3.LUT R11, R8.reuse, 0x30, RZ, 0x3c, !PT ;  /* 0x00000030080b7812 */ /* 0x040fe400078e3cff */
[C---:B------:R-:W-:Y:S02]  /*4d00*/  LOP3.LUT R10, R8.reuse, 0x40, RZ, 0x3c, !PT ;  /* 0x00000040080a7812 */ /* 0x040fe400078e3cff */
[C---:B------:R-:W-:Y:S02]  /*4d10*/  LOP3.LUT R11, R8.reuse, 0x60, RZ, 0x3c, !PT ;  /* 0x00000060080b7812 */ /* 0x040fe400078e3cff */
[----:B------:R-:W-:Y:S02]  /*4d20*/  LOP3.LUT R10, R8, 0x70, RZ, 0x3c, !PT ;  /* 0x00000070080a7812 */ /* 0x000fe400078e3cff */
[C---:B------:R-:W-:Y:S01]  /*4d30*/  LOP3.LUT R11, R7.reuse, 0x40, RZ, 0xfc, !PT ;  /* 0x00000040070b7812 */ /* 0x040fe200078efcff */
[----:B------:R-:W-:Y:S01]  /*4d40*/  IMAD.U32 R11, RZ, RZ, UR37 ;  /* 0x00000025ff0b7e24 */ /* 0x000fe2000f8e00ff */
[----:B------:R-:W-:Y:S01]  /*4d50*/  LOP3.LUT R10, R7, 0x8, RZ, 0xfc, !PT ;  /* 0x00000008070a7812 */ /* 0x000fe200078efcff */
[----:B------:R-:W-:-:S05]  /*4d60*/  IMAD.U32 R10, RZ, RZ, UR36 ;  /* 0x00000024ff0a7e24 */ /* 0x000fca000f8e00ff */
[----:B------:R1:W-:Y:S02]  /*4d70*/  STL.64 [R1+0x190], R10 ;  /* 0x0001900a01007387 */ /* 0x0003e40000100a00 */
.L_x_1:
[----:B------:R-:W2:Y:S04]  /*4d80*/  LDL.64 R186, [R1+0x148] ;  /* 0x0001480001ba7983 */ /* 0x000ea80000100a00 */
[----:B------:R-:W3:Y:S04]  /*4d90*/  LDL.64 R184, [R1+0x140] ;  /* 0x0001400001b87983 */ /* 0x000ee80000100a00 */
[----:B------:R-:W4:Y:S04]  /*4da0*/  LDL.64 R230, [R1+0x178] ;  /* 0x0001780001e67983 */ /* 0x000f280000100a00 */
[----:B------:R-:W5:Y:S04]  /*4db0*/  LDL.64 R20, [R1+0x180] ;  /* 0x0001800001147983 */ /* 0x000f680000100a00 */
[----:B------:R-:W5:Y:S04]  /*4dc0*/  LDL.64 R226, [R1+0x170] ;  /* 0x0001700001e27983 */ /* 0x000f680000100a00 */
[----:B------:R-:W5:Y:S04]  /*4dd0*/  LDL.64 R222, [R1+0x168] ;  /* 0x0001680001de7983 */ /* 0x000f680000100a00 */
[----:B------:R-:W5:Y:S04]  /*4de0*/  LDL.64 R210, [R1+0x138] ;  /* 0x0001380001d27983 */ /* 0x000f680000100a00 */
[----:B------:R-:W5:Y:S04]  /*4df0*/  LDL.64 R208, [R1+0x130] ;  /* 0x0001300001d07983 */ /* 0x000f680000100a00 */
[----:B------:R-:W5:Y:S04]  /*4e00*/  LDL R9, [R1+0x1a0] ;  /* 0x0001a00001097983 */ /* 0x000f680000100800 */
[----:B------:R-:W5:Y:S04]  /*4e10*/  LDL.64 R218, [R1+0x160] ;  /* 0x0001600001da7983 */ /* 0x000f680000100a00 */
[----:B------:R-:W5:Y:S04]  /*4e20*/  LDL.64 R214, [R1+0x158] ;  /* 0x0001580001d67983 */ /* 0x000f680000100a00 */
[----:B------:R-:W5:Y:S04]  /*4e30*/  LDL.64 R206, [R1+0x128] ;  /* 0x0001280001ce7983 */ /* 0x000f680000100a00 */
[----:B------:R-:W5:Y:S04]  /*4e40*/  LDL.64 R204, [R1+0x120] ;  /* 0x0001200001cc7983 */ /* 0x000f680000100a00 */
[----:B------:R-:W5:Y:S04]  /*4e50*/  LDL.64 R202, [R1+0x118] ;  /* 0x0001180001ca7983 */ /* 0x000f680000100a00 */
[----:B------:R-:W-:Y:S04]  /*4e60*/  STL [R1+0x1b0], R17 ;  /* 0x0001b01101007387 */ /* 0x000fe80000100800 */
[----:B------:R-:W-:Y:S04]  /*4e70*/  STL [R1+0x1ac], R18 ;  /* 0x0001ac1201007387 */ /* 0x000fe80000100800 */
[----:B------:R0:W-:Y:S04]  /*4e80*/  STL [R1+0x1a8], R189 ;  /* 0x0001a8bd01007387 */ /* 0x0001e80000100800 */
[----:B------:R-:W5:Y:S01]  /*4e90*/  LDL.64 R242, [R1+0xf8] ;  /* 0x0000f80001f27983 */ /* 0x000f620000100a00 */
[----:B------:R-:W-:-:S03]  /*4ea0*/  IMAD.WIDE R22, R5, 0x2, R200 ;  /* 0x0000000205167825 */ /* 0x000fc600078e02c8 */
[----:B------:R-:W5:Y:S04]  /*4eb0*/  LDL.64 R238, [R1+0xf0] ;  /* 0x0000f00001ee7983 */ /* 0x000f680000100a00 */
[----:B------:R-:W5:Y:S04]  /*4ec0*/  LDL.64 R234, [R1+0xe8] ;  /* 0x0000e80001ea7983 */ /* 0x000f680000100a00 */
[----:B0-----:R-:W5:Y:S01]  /*4ed0*/  LDL.64 R188, [R1+0x110] ;  /* 0x0001100001bc7983 */ /* 0x001f620000100a00 */
[----:B--2---:R-:W-:-:S04]  /*4ee0*/  IMAD.WIDE R162, R5, 0x2, R186 ;  /* 0x0000000205a27825 */ /* 0x004fc800078e02ba */
[C---:B---3--:R-:W-:Y:S01]  /*4ef0*/  IMAD.WIDE R160, R5.reuse, 0x2, R184 ;  /* 0x0000000205a07825 */ /* 0x048fe200078e02b8 */
[----:B------:R-:W2:Y:S04]  /*4f00*/  LDL.64 R186, [R1+0x108] ;  /* 0x0001080001ba7983 */ /* 0x000ea80000100a00 */
[----:B------:R-:W3:Y:S01]  /*4f10*/  LDL.64 R184, [R1+0x100] ;  /* 0x0001000001b87983 */ /* 0x000ee20000100a00 */
[----:B----4-:R-:W-:-:S03]  /*4f20*/  IMAD.WIDE R152, R5, 0x2, R230 ;  /* 0x0000000205987825 */ /* 0x010fc600078e02e6 */
[----:B------:R-:W4:Y:S01]  /*4f30*/  LDL.64 R230, [R1+0xc8] ;  /* 0x0000c80001e67983 */ /* 0x000f220000100a00 */
[----:B-----5:R-:W-:-:S03]  /*4f40*/  IMAD.WIDE R20, R5, 0x2, R20 ;  /* 0x0000000205147825 */ /* 0x020fc600078e0214 */
[----:B------:R-:W5:Y:S01]  /*4f50*/  LDG.E.U16 R152, desc[UR6][R152.64] ;  /* 0x0000000698987981 */ /* 0x000f62000c1e1500 */
[----:B------:R-:W-:-:S03]  /*4f60*/  IMAD.WIDE R156, R5, 0x2, R226 ;  /* 0x00000002059c7825 */ /* 0x000fc600078e02e2 */
[----:B------:R-:W5:Y:S04]  /*4f70*/  LDL.64 R226, [R1+0xc0] ;  /* 0x0000c00001e27983 */ /* 0x000f680000100a00 */
[----:B-1----:R0:W5:Y:S01]  /*4f80*/  LDG.E.U16 R10, desc[UR6][R20.64] ;  /* 0x00000006140a7981 */ /* 0x002162000c1e1500 */
[----:B------:R-:W-:-:S03]  /*4f90*/  IMAD.WIDE R158, R5, 0x2, R210 ;  /* 0x00000002059e7825 */ /* 0x000fc600078e02d2 */
[----:B------:R-:W5:Y:S01]  /*4fa0*/  LDL.64 R210, [R1+0xb0] ;  /* 0x0000b00001d27983 */ /* 0x000f620000100a00 */
[----:B------:R-:W-:-:S03]  /*4fb0*/  R2UR UR36, R9 ;  /* 0x00000000092472ca */ /* 0x000fc600000e0000 */
[----:B------:R1:W5:Y:S01]  /*4fc0*/  LDG.E.U16 R153, desc[UR6][R156.64] ;  /* 0x000000069c997981 */ /* 0x000362000c1e1500 */
[----:B0-----:R-:W-:-:S03]  /*4fd0*/  IMAD.WIDE R20, R5, 0x2, R222 ;  /* 0x0000000205147825 */ /* 0x001fc600078e02de */
[----:B------:R-:W5:Y:S04]  /*4fe0*/  LDL.64 R222, [R1+0xb8] ;  /* 0x0000b80001de7983 */ /* 0x000f680000100a00 */
[----:B------:R0:W5:Y:S01]  /*4ff0*/  LDG.E.U16 R14, desc[UR6][R20.64] ;  /* 0x00000006140e7981 */ /* 0x000162000c1e1500 */
[----:B------:R-:W-:-:S03]  /*5000*/  IMAD.WIDE R154, R5, 0x2, R218 ;  /* 0x00000002059a7825 */ /* 0x000fc600078e02da */
[----:B------:R0:W5:Y:S01]  /*5010*/  LDG.E.U16 R9, desc[UR6][R22.64] ;  /* 0x0000000616097981 */ /* 0x000162000c1e1500 */
[----:B-1----:R-:W-:-:S03]  /*5020*/  IMAD.WIDE R156, R5, 0x2, R206 ;  /* 0x00000002059c7825 */ /* 0x002fc600078e02ce */
[----:B------:R-:W5:Y:S01]  /*5030*/  LDL.64 R218, [R1+0xe0] ;  /* 0x0000e00001da7983 */ /* 0x000f620000100a00 */
[----:B0-----:R-:W-:-:S03]  /*5040*/  IMAD.WIDE R20, R5, 0x2, R208 ;  /* 0x0000000205147825 */ /* 0x001fc600078e02d0 */
[----:B------:R-:W5:Y:S01]  /*5050*/  LDL.64 R208, [R1+0xa8] ;  /* 0x0000a80001d07983 */ /* 0x000f620000100a00 */
[----:B------:R-:W-:-:S03]  /*5060*/  IMAD.WIDE R22, R5, 0x2, R214 ;  /* 0x0000000205167825 */ /* 0x000fc600078e02d6 */
[----:B------:R-:W5:Y:S04]  /*5070*/  LDL.64 R214, [R1+0xd8] ;  /* 0x0000d80001d67983 */ /* 0x000f680000100a00 */
[----:B------:R-:W5:Y:S01]  /*5080*/  LDL.64 R206, [R1+0xa0] ;  /* 0x0000a00001ce7983 */ /* 0x000f620000100a00 */
[----:B------:R-:W-:-:S03]  /*5090*/  IMAD.WIDE R166, R5, 0x2, R204 ;  /* 0x0000000205a67825 */ /* 0x000fc600078e02cc */
[----:B------:R-:W5:Y:S04]  /*50a0*/  LDG.E.U16 R20, desc[UR6][R20.64] ;  /* 0x0000000614147981 */ /* 0x000f68000c1e1500 */
[----:B------:R-:W5:Y:S04]  /*50b0*/  LDG.E.U16 R154, desc[UR6][R154.64] ;  /* 0x000000069a9a7981 */ /* 0x000f68000c1e1500 */
[----:B------:R-:W5:Y:S04]  /*50c0*/  LDL.64 R204, [R1+0x98] ;  /* 0x0000980001cc7983 */ /* 0x000f680000100a00 */
[----:B------:R0:W5:Y:S04]  /*50d0*/  LDG.E.U16 R21, desc[UR6][R156.64] ;  /* 0x000000069c157981 */ /* 0x000168000c1e1500 */
[----:B------:R-:W5:Y:S04]  /*50e0*/  LDG.E.U16 R22, desc[UR6][R22.64] ;  /* 0x0000000616167981 */ /* 0x000f68000c1e1500 */
[----:B------:R2:W5:Y:S01]  /*50f0*/  LDG.E.U16 R155, desc[UR6][R158.64] ;  /* 0x000000069e9b7981 */ /* 0x000562000c1e1500 */
[----:B0-----:R-:W-:-:S03]  /*5100*/  IMAD.WIDE R156, R5, 0x2, R202 ;  /* 0x00000002059c7825 */ /* 0x001fc600078e02ca */
[----:B------:R-:W5:Y:S04]  /*5110*/  LDL.64 R202, [R1+0x150] ;  /* 0x0001500001ca7983 */ /* 0x000f680000100a00 */
[----:B------:R3:W5:Y:S04]  /*5120*/  LDG.E.U16 R23, desc[UR6][R160.64] ;  /* 0x00000006a0177981 */ /* 0x000768000c1e1500 */
[----:B------:R0:W5:Y:S04]  /*5130*/  LDG.E.U16 R13, desc[UR6][R162.64] ;  /* 0x00000006a20d7981 */ /* 0x000168000c1e1500 */
[----:B------:R-:W5:Y:S01]  /*5140*/  LDG.E.U16 R166, desc[UR6][R166.64] ;  /* 0x00000006a6a67981 */ /* 0x000f62000c1e1500 */
[----:B------:R-:W-:-:S02]  /*5150*/  LOP3.LUT R17, R8, 0x10, RZ, 0x3c, !PT ;  /* 0x0000001008117812 */ /* 0x000fc400078e3cff */
[----:B------:R-:W-:Y:S01]  /*5160*/  LOP3.LUT R18, R8, 0x20, RZ, 0x3c, !PT ;  /* 0x0000002008127812 */ /* 0x000fe200078e3cff */
[----:B------:R-:W-:Y:S01]  /*5170*/  UMOV UR37, 0x40000040 ;  /* 0x4000004000257882 */ /* 0x000fe20000000000 */
[----:B------:R-:W-:Y:S02]  /*5180*/  MOV R12, UR57 ;  /* 0x00000039000c7c02 */ /* 0x000fe40008000f00 */
[----:B------:R-:W-:Y:S01]  /*5190*/  MOV R11, UR56 ;  /* 0x00000038000b7c02 */ /* 0x000fe20008000f00 */
[----:B------:R-:W-:Y:S01]  /*51a0*/  UMOV UR58, UR38 ;  /* 0x00000026003a7c82 */ /* 0x000fe20008000000 */
        /* <DEDUP_REMOVED lines=9> */
[----:B------:R-:W5:Y:S01]  /*5240*/  LDL.64 R246, [R1+0x70] ;  /* 0x0000700001f67983 */ /* 0x000f620000100a00 */
[----:B--2---:R-:W-:-:S03]  /*5250*/  IMAD.WIDE R158, R5, 0x2, R186 ;  /* 0x00000002059e7825 */ /* 0x004fc600078e02ba */
[----:B------:R-:W2:Y:S01]  /*5260*/  LDG.E.U16 R167, desc[UR6][R156.64] ;  /* 0x000000069ca77981 */ /* 0x000ea2000c1e1500 */
[----:B---3--:R-:W-:-:S03]  /*5270*/  IMAD.WIDE R160, R5, 0x2, R184 ;  /* 0x0000000205a07825 */ /* 0x008fc600078e02b8 */
[----:B------:R-:W3:Y:S04]  /*5280*/  LDL.64 R186, [R1+0xd0] ;  /* 0x0000d00001ba7983 */ /* 0x000ee80000100a00 */
[----:B------:R-:W2:Y:S01]  /*5290*/  LDL.64 R184, [R1+0x90] ;  /* 0x0000900001b87983 */ /* 0x000ea20000100a00 */
[----:B0-----:R-:W-:-:S03]  /*52a0*/  IMAD.WIDE R162, R5, 0x2, R242 ;  /* 0x0000000205a27825 */ /* 0x001fc600078e02f2 */
[----:B------:R4:W2:Y:S04]  /*52b0*/  LDG.E.U16 R169, desc[UR6][R160.64] ;  /* 0x00000006a0a97981 */ /* 0x0008a8000c1e1500 */
[----:B------:R0:W2:Y:S04]  /*52c0*/  LDG.E.U16 R170, desc[UR6][R162.64] ;  /* 0x00000006a2aa7981 */ /* 0x0000a8000c1e1500 */
[----:B------:R-:W2:Y:S01]  /*52d0*/  LDG.E.U16 R168, desc[UR6][R158.64] ;  /* 0x000000069ea87981 */ /* 0x000ea2000c1e1500 */
[----:B----4-:R-:W-:-:S04]  /*52e0*/  IMAD.WIDE R160, R5, 0x2, R230 ;  /* 0x0000000205a07825 */ /* 0x010fc800078e02e6 */
[C---:B-----5:R-:W-:Y:S01]  /*52f0*/  IMAD.WIDE R164, R5.reuse, 0x2, R222 ;  /* 0x0000000205a47825 */ /* 0x060fe200078e02de */
[----:B------:R1:W4:Y:S03]  /*5300*/  LDG.E.U16 R173, desc[UR6][R160.64] ;  /* 0x00000006a0ad7981 */ /* 0x000326000c1e1500 */
[C---:B0-----:R-:W-:Y:S01]  /*5310*/  IMAD.WIDE R162, R5.reuse, 0x2, R226 ;  /* 0x0000000205a27825 */ /* 0x041fe200078e02e2 */
[----:B------:R-:W5:Y:S04]  /*5320*/  LDG.E.U16 R175, desc[UR6][R164.64] ;  /* 0x00000006a4af7981 */ /* 0x000f68000c1e1500 */
[----:B------:R0:W5:Y:S01]  /*5330*/  LDG.E.U16 R174, desc[UR6][R162.64] ;  /* 0x00000006a2ae7981 */ /* 0x000162000c1e1500 */
[----:B------:R-:W-:Y:S01]  /*5340*/  IMAD.WIDE R156, R5, 0x2, R238 ;  /* 0x00000002059c7825 */ /* 0x000fe200078e02ee */
[----:B------:R-:W-:-:S02]  /*5350*/  UIADD3.64 UR56, UR8, 0x380, URZ ;  /* 0x0000038008387897 */ /* 0x000fc4000fffe03f */
[----:B------:R-:W5:Y:S01]  /*5360*/  LDL.64 R230, [R1+0x60] ;  /* 0x0000600001e67983 */ /* 0x000f620000100a00 */
[----:B-1----:R-:W-:-:S03]  /*5370*/  IMAD.WIDE R160, R5, 0x2, R210 ;  /* 0x0000000205a07825 */ /* 0x002fc600078e02d2 */
[----:B------:R1:W5:Y:S01]  /*5380*/  LDG.E.U16 R171, desc[UR6][R156.64] ;  /* 0x000000069cab7981 */ /* 0x000362000c1e1500 */
[----:B------:R-:W-:-:S03]  /*5390*/  IMAD.WIDE R158, R5, 0x2, R234 ;  /* 0x00000002059e7825 */ /* 0x000fc600078e02ea */
[----:B------:R-:W5:Y:S01]  /*53a0*/  LDG.E.U16 R178, desc[UR6][R160.64] ;  /* 0x00000006a0b27981 */ /* 0x000f62000c1e1500 */
[----:B0-----:R-:W-:-:S03]  /*53b0*/  IMAD.WIDE R162, R5, 0x2, R208 ;  /* 0x0000000205a27825 */ /* 0x001fc600078e02d0 */
[----:B------:R0:W5:Y:S01]  /*53c0*/  LDG.E.U16 R172, desc[UR6][R158.64] ;  /* 0x000000069eac7981 */ /* 0x000162000c1e1500 */
[----:B-1----:R-:W-:-:S03]  /*53d0*/  IMAD.WIDE R156, R5, 0x2, R218 ;  /* 0x00000002059c7825 */ /* 0x002fc600078e02da */
[----:B------:R-:W5:Y:S01]  /*53e0*/  LDG.E.U16 R179, desc[UR6][R162.64] ;  /* 0x00000006a2b37981 */ /* 0x000f62000c1e1500 */
[----:B------:R-:W-:-:S03]  /*53f0*/  IMAD.WIDE R164, R5, 0x2, R206 ;  /* 0x0000000205a47825 */ /* 0x000fc600078e02ce */
[----:B------:R1:W5:Y:S01]  /*5400*/  LDG.E.U16 R176, desc[UR6][R156.64] ;  /* 0x000000069cb07981 */ /* 0x000362000c1e1500 */
[----:B0-----:R-:W-:-:S03]  /*5410*/  IMAD.WIDE R158, R5, 0x2, R214 ;  /* 0x00000002059e7825 */ /* 0x001fc600078e02d6 */
[----:B------:R-:W5:Y:S01]  /*5420*/  LDG.E.U16 R180, desc[UR6][R164.64] ;  /* 0x00000006a4b47981 */ /* 0x000f62000c1e1500 */
[----:B------:R-:W-:-:S03]  /*5430*/  IMAD.WIDE R160, R5, 0x2, R188 ;  /* 0x0000000205a07825 */ /* 0x000fc600078e02bc */
[----:B------:R0:W5:Y:S01]  /*5440*/  LDG.E.U16 R177, desc[UR6][R158.64] ;  /* 0x000000069eb17981 */ /* 0x000162000c1e1500 */
[----:B-1----:R-:W-:-:S03]  /*5450*/  IMAD.WIDE R156, R5, 0x2, R204 ;  /* 0x00000002059c7825 */ /* 0x002fc600078e02cc */
[----:B------:R-:W5:Y:S04]  /*5460*/  LDG.E.U16 R160, desc[UR6][R160.64] ;  /* 0x00000006a0a07981 */ /* 0x000f68000c1e1500 */
[----:B------:R-:W5:Y:S01]  /*5470*/  LDG.E.U16 R156, desc[UR6][R156.64] ;  /* 0x000000069c9c7981 */ /* 0x000f62000c1e1500 */
[----:B0-----:R-:W-:-:S03]  /*5480*/  IMAD.WIDE R158, R5, 0x2, R202 ;  /* 0x00000002059e7825 */ /* 0x001fc600078e02ca */
[----:B------:R-:W5:Y:S04]  /*5490*/  LDL.64 R206, [R1+0x58] ;  /* 0x0000580001ce7983 */ /* 0x000f680000100a00 */
[----:B------:R-:W5:Y:S04]  /*54a0*/  LDL.64 R188, [R1+0x38] ;  /* 0x0000380001bc7983 */ /* 0x000f680000100a00 */
[----:B------:R-:W5:Y:S04]  /*54b0*/  LDG.E.U16 R158, desc[UR6][R158.64] ;  /* 0x000000069e9e7981 */ /* 0x000f68000c1e1500 */
[----:B------:R-:W5:Y:S04]  /*54c0*/  LDL.64 R208, [R1+0x190] ;  /* 0x0001900001d07983 */ /* 0x000f680000100a00 */
        /* <DEDUP_REMOVED lines=8> */
[----:B------:R-:W5:Y:S01]  /*5550*/  LDL.64 R226, [R1+0x8] ;  /* 0x0000080001e27983 */ /* 0x000f620000100a00 */
[----:B---3--:R-:W-:-:S03]  /*5560*/  IMAD.WIDE R162, R5, 0x2, R186 ;  /* 0x0000000205a27825 */ /* 0x008fc600078e02ba */
[----:B------:R-:W3:Y:S01]  /*5570*/  LDL.64 R186, [R1+0x188] ;  /* 0x0001880001ba7983 */ /* 0x000ee20000100a00 */
[----:B--2---:R-:W-:-:S03]  /*5580*/  IMAD.WIDE R164, R5, 0x2, R184 ;  /* 0x0000000205a47825 */ /* 0x004fc600078e02b8 */
[----:B------:R-:W2:Y:S04]  /*5590*/  LDG.E.U16 R162, desc[UR6][R162.64] ;  /* 0x00000006a2a27981 */ /* 0x000ea8000c1e1500 */
[----:B------:R-:W3:Y:S01]  /*55a0*/  LDG.E.U16 R164, desc[UR6][R164.64] ;  /* 0x00000006a4a47981 */ /* 0x000ee2000c1e1500 */
[----:B------:R-:W-:Y:S06]  /*55b0*/  BAR.SYNC.DEFER_BLOCKING 0x0 ;  /* 0x0000000000007b1d */ /* 0x000fec0000010000 */
[----:B------:R-:W3:Y:S04]  /*55c0*/  LDL.64 R184, [R1+0x78] ;  /* 0x0000780001b87983 */ /* 0x000ee80000100a00 */
[----:B------:R-:W-:Y:S04]  /*55d0*/  STS.U16 [R8+UR4+0x8000], R9 ;  /* 0x0080000908007988 */ /* 0x000fe80008000404 */
[----:B------:R-:W-:Y:S04]  /*55e0*/  STS.U16 [R8+UR4+0x8400], R13 ;  /* 0x0084000d08007988 */ /* 0x000fe80008000404 */
[----:B------:R-:W-:Y:S04]  /*55f0*/  STS.U16 [R8+UR4+0x8800], R168 ;  /* 0x008800a808007988 */ /* 0x000fe80008000404 */
[----:B----4-:R-:W-:Y:S04]  /*5600*/  STS.U16 [R8+UR4+0x8c00], R173 ;  /* 0x008c00ad08007988 */ /* 0x010fe80008000404 */
[----:B------:R-:W-:Y:S04]  /*5610*/  STS.U16 [R17+UR4+0x8080], R10 ;  /* 0x0080800a11007988 */ /* 0x000fe80008000404 */
[----:B------:R-:W-:Y:S04]  /*5620*/  STS.U16 [R17+UR4+0x8480], R23 ;  /* 0x0084801711007988 */ /* 0x000fe80008000404 */
[----:B------:R-:W-:Y:S04]  /*5630*/  STS.U16 [R17+UR4+0x8880], R169 ;  /* 0x008880a911007988 */ /* 0x000fe80008000404 */
[----:B-----5:R0:W-:Y:S04]  /*5640*/  STS.U16 [R17+UR4+0x8c80], R174 ;  /* 0x008c80ae11007988 */ /* 0x0201e80008000404 */
[----:B------:R-:W-:Y:S04]  /*5650*/  STS.U16 [R18+UR4+0x8100], R152 ;  /* 0x0081009812007988 */ /* 0x000fe80008000404 */
[----:B------:R-:W-:Y:S01]  /*5660*/  STS.U16 [R18+UR4+0x8500], R155 ;  /* 0x0085009b12007988 */ /* 0x000fe20008000404 */
[----:B0-----:R-:W-:-:S03]  /*5670*/  LOP3.LUT R17, R8, 0x30, RZ, 0x3c, !PT ;  /* 0x0000003008117812 */ /* 0x001fc600078e3cff */
[----:B------:R-:W-:Y:S04]  /*5680*/  STS.U16 [R18+UR4+0x8900], R170 ;  /* 0x008900aa12007988 */ /* 0x000fe80008000404 */
[----:B------:R0:W-:Y:S04]  /*5690*/  STS.U16 [R18+UR4+0x8d00], R175 ;  /* 0x008d00af12007988 */ /* 0x0001e80008000404 */
        /* <DEDUP_REMOVED lines=15> */
[----:B------:R1:W-:Y:S04]  /*5790*/  STS.U16 [R18+UR4+0x8300], R22 ;  /* 0x0083001612007988 */ /* 0x0003e80008000404 */
[----:B------:R-:W-:Y:S01]  /*57a0*/  STS.U16 [R18+UR4+0x8700], R167 ;  /* 0x008700a712007988 */ /* 0x000fe20008000404 */
[----:B0-----:R-:W-:-:S03]  /*57b0*/  LOP3.LUT R17, R8, 0x70, RZ, 0x3c, !PT ;  /* 0x0000007008117812 */ /* 0x001fc600078e3cff */
[----:B------:R-:W-:Y:S04]  /*57c0*/  STS.U16 [R18+UR4+0x8b00], R177 ;  /* 0x008b00b112007988 */ /* 0x000fe80008000404 */
[----:B------:R-:W-:Y:S04]  /*57d0*/  STS.U16 [R18+UR4+0x8f00], R156 ;  /* 0x008f009c12007988 */ /* 0x000fe80008000404 */
[----:B------:R-:W-:Y:S04]  /*57e0*/  STS.U16 [R17+UR4+0x8380], R158 ;  /* 0x0083809e11007988 */ /* 0x000fe80008000404 */
[----:B------:R-:W-:Y:S04]  /*57f0*/  STS.U16 [R17+UR4+0x8780], R160 ;  /* 0x008780a011007988 */ /* 0x000fe80008000404 */
[----:B------:R-:W4:Y:S01]  /*5800*/  LDL.64 R20, [R1+0x198] ;  /* 0x0001980001147983 */ /* 0x000f220000100a00 */
[----:B------:R-:W-:-:S02]  /*5810*/  MOV R9, UR39 ;  /* 0x0000002700097c02 */ /* 0x000fc40008000f00 */
[----:B------:R-:W-:Y:S01]  /*5820*/  MOV R10, UR38 ;  /* 0x00000026000a7c02 */ /* 0x000fe20008000f00 */
[----:B-1----:R-:W5:Y:S04]  /*5830*/  LDL.64 R22, [R1+0x68] ;  /* 0x0000680001167983 */ /* 0x002f680000100a00 */
[----:B--2---:R-:W-:Y:S04]  /*5840*/  STS.U16 [R17+UR4+0x8b80], R162 ;  /* 0x008b80a211007988 */ /* 0x004fe80008000404 */
[----:B---3--:R0:W-:Y:S01]  /*5850*/  STS.U16 [R17+UR4+0x8f80], R164 ;  /* 0x008f80a411007988 */ /* 0x0081e20008000404 */
[----:B------:R1:W-:Y:S06]  /*5860*/  MEMBAR.ALL.CTA ;  /* 0x0000000000007992 */ /* 0x0003ec0000008000 */
[----:B-1----:R-:W1:Y:S02]  /*5870*/  FENCE.VIEW.ASYNC.S ;  /* 0x00000000000073c6 */ /* 0x002e640000000000 */
[----:B-1----:R-:W-:Y:S06]  /*5880*/  BAR.SYNC.DEFER_BLOCKING 0x0 ;  /* 0x0000000000007b1d */ /* 0x002fec0000010000 */
[----:B0-----:R-:W-:-:S06]  /*5890*/  WARPGROUP.ARRIVE ;  /* 0x00000000000079c5 */ /* 0x001fcc0000000000 */
[----:B------:R-:W-:Y:S04]  /*58a0*/  HGMMA.64x32x16.F32 R168, gdesc[UR36].tnspA, RZ, !UPT ;  /* 0x2060000024a879f0 */ /* 0x000fe8000c7008ff */
[----:B------:R-:W-:Y:S04]  /*58b0*/  HGMMA.64x32x16.F32 R168, gdesc[UR8].tnspA, R168 ;  /* 0x2060000008a879f0 */ /* 0x000fe800087008a8 */
[----:B------:R-:W-:Y:S04]  /*58c0*/  HGMMA.64x32x16.F32 R168, gdesc[UR12].tnspA, R168 ;  /* 0x206000000ca879f0 */ /* 0x000fe800087008a8 */
[----:B------:R-:W-:Y:S04]  /*58d0*/  HGMMA.64x32x16.F32 R168, gdesc[UR16].tnspA, R168 ;  /* 0x2060000010a879f0 */ /* 0x000fe800087008a8 */
[----:B------:R-:W-:Y:S04]  /*58e0*/  HGMMA.64x32x16.F32 R168, gdesc[UR20].tnspA, R168 ;  /* 0x2060000014a879f0 */ /* 0x000fe800087008a8 */
[----:B------:R-:W-:Y:S04]  /*58f0*/  HGMMA.64x32x16.F32 R168, gdesc[UR24].tnspA, R168 ;  /* 0x2060000018a879f0 */ /* 0x000fe800087008a8 */
[----:B------:R-:W-:Y:S01]  /*5900*/  HGMMA.64x32x16.F32 R168, gdesc[UR28].tnspA, R168 ;  /* 0x206000001ca879f0 */ /* 0x000fe200087008a8 */
[----:B------:R-:W-:Y:S01]  /*5910*/  UMOV UR38, UR10 ;  /* 0x0000000a00267c82 */ /* 0x000fe20008000000 */
[----:B------:R-:W-:-:S02]  /*5920*/  UMOV UR39, UR11 ;  /* 0x0000000b00277c82 */ /* 0x000fc40008000000 */
[----:B------:R-:W-:Y:S04]  /*5930*/  HGMMA.64x32x16.F32 R168, gdesc[UR32].tnspA, R168 ;  /* 0x2060000020a879f0 */ /* 0x000fe800087008a8 */
[----:B------:R-:W-:Y:S01]  /*5940*/  HGMMA.64x32x16.F32 R152, gdesc[UR56].tnspA, RZ, !UPT ;  /* 0x20600000389879f0 */ /* 0x000fe2000c7008ff */
[----:B------:R-:W-:Y:S02]  /*5950*/  R2UR UR57, R12 ;  /* 0x000000000c3972ca */ /* 0x000fe400000e0000 */
[----:B------:R-:W-:Y:S02]  /*5960*/  R2UR UR56, R11 ;  /* 0x000000000b3872ca */ /* 0x000fe400000e0000 */
[----:B------:R-:W-:Y:S02]  /*5970*/  MOV R12, UR9 ;  /* 0x00000009000c7c02 */ /* 0x000fe40008000f00 */
[----:B------:R-:W-:-:S02]  /*5980*/  MOV R11, UR8 ;  /* 0x00000008000b7c02 */ /* 0x000fc40008000f00 */
[----:B------:R-:W-:Y:S02]  /*5990*/  R2UR UR8, R190 ;  /* 0x00000000be0872ca */ /* 0x000fe400000e0000 */
[----:B------:R-:W-:Y:S02]  /*59a0*/  R2UR UR9, R191 ;  /* 0x00000000bf0972ca */ /* 0x000fe400000e0000 */
[----:B------:R-:W-:Y:S01]  /*59b0*/  MOV R13, UR11 ;  /* 0x0000000b000d7c02 */ /* 0x000fe20008000f00 */
[----:B------:R-:W-:Y:S01]  /*59c0*/  UMOV UR11, UR39 ;  /* 0x00000027000b7c82 */ /* 0x000fe20008000000 */
[----:B------:R-:W-:Y:S01]  /*59d0*/  MOV R14, UR10 ;  /* 0x0000000a000e7c02 */ /* 0x000fe20008000f00 */
[----:B------:R-:W-:-:S08]  /*59e0*/  UMOV UR10, UR38 ;  /* 0x00000026000a7c82 */ /* 0x000fd00008000000 */
[----:B------:R-:W-:Y:S01]  /*59f0*/  HGMMA.64x32x16.F32 R152, gdesc[UR8].tnspA, R152 ;  /* 0x20600000089879f0 */ /* 0x000fe20008700898 */
[----:B----4-:R-:W-:Y:S02]  /*5a00*/  R2UR UR36, R20 ;  /* 0x00000000142472ca */ /* 0x010fe400000e0000 */
[----:B------:R-:W-:Y:S01]  /*5a10*/  R2UR UR37, R21 ;  /* 0x00000000152572ca */ /* 0x000fe200000e0000 */
[----:B------:R-:W-:Y:S01]  /*5a20*/  UMOV UR38, UR14 ;  /* 0x0000000e00267c82 */ /* 0x000fe20008000000 */
[----:B------:R-:W-:Y:S01]  /*5a30*/  UMOV UR39, UR15 ;  /* 0x0000000f00277c82 */ /* 0x000fe20008000000 */
[----:B------:R-:W2:Y:S10]  /*5a40*/  LDL.64 R20, [R1+0x88] ;  /* 0x0000880001147983 */ /* 0x000eb40000100a00 */
[----:B------:R-:W-:Y:S04]  /*5a50*/  HGMMA.64x32x16.F32 R152, gdesc[UR36].tnspA, R152 ;  /* 0x20600000249879f0 */ /* 0x000fe80008700898 */
[----:B------:R-:W-:Y:S04]  /*5a60*/  HGMMA.64x32x16.F32 R152, gdesc[UR40].tnspA, R152 ;  /* 0x20600000289879f0 */ /* 0x000fe80008700898 */
[----:B------:R-:W-:Y:S04]  /*5a70*/  HGMMA.64x32x16.F32 R152, gdesc[UR44].tnspA, R152 ;  /* 0x206000002c9879f0 */ /* 0x000fe80008700898 */
[----:B------:R-:W-:Y:S01]  /*5a80*/  HGMMA.64x32x16.F32 R152, gdesc[UR48].tnspA, R152 ;  /* 0x20600000309879f0 */ /* 0x000fe20008700898 */
[----:B------:R-:W-:Y:S01]  /*5a90*/  UMOV UR58, UR34 ;  /* 0x00000022003a7c82 */ /* 0x000fe20008000000 */
[----:B------:R-:W-:-:S02]  /*5aa0*/  UMOV UR59, UR35 ;  /* 0x00000023003b7c82 */ /* 0x000fc40008000000 */
[----:B------:R-:W-:Y:S01]  /*5ab0*/  HGMMA.64x32x16.F32 R152, gdesc[UR52].tnspA, R152 ;  /* 0x20600000349879f0 */ /* 0x000fe20008700898 */
[----:B------:R-:W0:Y:S01]  /*5ac0*/  S2R R17, SR_TID.X ;  /* 0x0000000000117919 */ /* 0x000e220000002100 */
[----:B------:R-:W-:Y:S02]  /*5ad0*/  R2UR UR38, R186 ;  /* 0x00000000ba2672ca */ /* 0x000fe400000e0000 */
[----:B------:R-:W-:Y:S01]  /*5ae0*/  R2UR UR39, R187 ;  /* 0x00000000bb2772ca */ /* 0x000fe200000e0000 */
[----:B--2---:R-:W-:-:S04]  /*5af0*/  IMAD.WIDE R20, R3, 0x2, R20 ;  /* 0x0000000203147825 */ /* 0x004fc800078e0214 */
[C---:B------:R-:W-:Y:S02]  /*5b00*/  IMAD.WIDE R186, R3.reuse, 0x2, R184 ;  /* 0x0000000203ba7825 */ /* 0x040fe400078e02b8 */
[----:B------:R1:W2:Y:S02]  /*5b10*/  LDG.E.U16 R185, desc[UR6][R20.64] ;  /* 0x0000000614b97981 */ /* 0x0002a4000c1e1500 */
[----:B-----5:R-:W-:Y:S02]  /*5b20*/  IMAD.WIDE R22, R3, 0x2, R22 ;  /* 0x0000000203167825 */ /* 0x020fe400078e0216 */
[----:B------:R3:W4:Y:S01]  /*5b30*/  LDG.E.U16 R184, desc[UR6][R186.64] ;  /* 0x00000006bab87981 */ /* 0x000722000c1e1500 */
[----:B------:R-:W-:Y:S01]  /*5b40*/  HGMMA.64x32x16.F32 R152, gdesc[UR56].tnspA, R152, gsb0 ;  /* 0x20600000389879f0 */ /* 0x000fe20008000898 */
[----:B0-----:R-:W-:Y:S01]  /*5b50*/  SHF.L.U32 R17, R17, 0x1, RZ ;  /* 0x0000000111117819 */ /* 0x001fe200000006ff */
[----:B-1----:R-:W-:Y:S01]  /*5b60*/  IMAD.WIDE R20, R3, 0x2, R206 ;  /* 0x0000000203147825 */ /* 0x002fe200078e02ce */
[----:B------:R0:W5:Y:S02]  /*5b70*/  LDG.E.U16 R187, desc[UR6][R22.64] ;  /* 0x0000000616bb7981 */ /* 0x000164000c1e1500 */
[----:B------:R-:W-:-:S04]  /*5b80*/  LOP3.LUT R17, R17, 0x6, RZ, 0xc0, !PT ;  /* 0x0000000611117812 */ /* 0x000fc800078ec0ff */
[----:B---3--:R-:W-:Y:S02]  /*5b90*/  IADD3 R186, P0, R17, UR61, RZ ;  /* 0x0000003d11ba7c10 */ /* 0x008fe4000ff1e0ff */
[----:B------:R-:W-:Y:S01]  /*5ba0*/  R2UR UR10, R208 ;  /* 0x00000000d00a72ca */ /* 0x000fe200000e0000 */
[----:B------:R1:W3:Y:S01]  /*5bb0*/  LDG.E.U16 R23, desc[UR6][R20.64] ;  /* 0x0000000614177981 */ /* 0x0002e2000c1e1500 */
[----:B0-----:R-:W-:Y:S02]  /*5bc0*/  IADD3 R22, P5, R186, 0x9, RZ ;  /* 0x00000009ba167810 */ /* 0x001fe40007fbe0ff */
[----:B------:R-:W-:Y:S02]  /*5bd0*/  R2UR UR11, R209 ;  /* 0x00000000d10b72ca */ /* 0x000fe400000e0000 */
[C---:B------:R-:W-:Y:S01]  /*5be0*/  LOP3.LUT R18, R7.reuse, 0x8, RZ, 0xfc, !PT ;  /* 0x0000000807127812 */ /* 0x040fe200078efcff */
[----:B------:R-:W2:Y:S01]  /*5bf0*/  LDL.64 R208, [R1+0x80] ;  /* 0x0000800001d07983 */ /* 0x000ea20000100a00 */
[----:B------:R-:W-:Y:S01]  /*5c00*/  LOP3.LUT R17, R7, 0x48, RZ, 0xfc, !PT ;  /* 0x0000004807117812 */ /* 0x000fe200078efcff */
[----:B-1----:R-:W-:Y:S01]  /*5c10*/  IMAD.WIDE R20, R3, 0x2, R188 ;  /* 0x0000000203147825 */ /* 0x002fe200078e02bc */
[----:B------:R-:W-:-:S02]  /*5c20*/  LOP3.LUT R189, R7, 0x40, RZ, 0xfc, !PT ;  /* 0x0000004007bd7812 */ /* 0x000fc400078efcff */
[C---:B------:R-:W-:Y:S02]  /*5c30*/  ISETP.GT.U32.AND P4, PT, R22.reuse, R7, PT ;  /* 0x000000071600720c */ /* 0x040fe40003f84070 */
[C---:B------:R-:W-:Y:S02]  /*5c40*/  ISETP.GT.U32.AND P3, PT, R22.reuse, R18, PT ;  /* 0x000000121600720c */ /* 0x040fe40003f64070 */
[C---:B------:R-:W-:Y:S02]  /*5c50*/  ISETP.GT.U32.AND P1, PT, R22.reuse, R189, PT ;  /* 0x000000bd1600720c */ /* 0x040fe40003f24070 */
[----:B------:R-:W-:Y:S02]  /*5c60*/  ISETP.GT.U32.AND P2, PT, R22, R17, PT ;  /* 0x000000111600720c */ /* 0x000fe40003f44070 */
[----:B------:R0:W4:Y:S01]  /*5c70*/  LDG.E.U16 R22, desc[UR6][R20.64] ;  /* 0x0000000614167981 */ /* 0x000122000c1e1500 */
[----:B------:R-:W-:-:S04]  /*5c80*/  IMAD.WIDE R202, R3, 0x2, R202 ;  /* 0x0000000203ca7825 */ /* 0x000fc800078e02ca */
[----:B0-----:R-:W-:Y:S01]  /*5c90*/  IMAD.X R20, RZ, RZ, UR60, P0 ;  /* 0x0000003cff147e24 */ /* 0x001fe200080e06ff */
[----:B------:R0:W5:Y:S03]  /*5ca0*/  LDG.E.U16 R21, desc[UR6][R202.64] ;  /* 0x00000006ca157981 */ /* 0x000166000c1e1500 */
[----:B------:R-:W-:-:S05]  /*5cb0*/  IMAD.X R206, RZ, RZ, R20, P5 ;  /* 0x000000ffffce7224 */ /* 0x000fca00028e0614 */
[----:B------:R-:W-:Y:S02]  /*5cc0*/  ISETP.GT.U32.AND.EX P4, PT, R206, RZ, PT, P4 ;  /* 0x000000ffce00720c */ /* 0x000fe40003f84140 */
[----:B0-----:R-:W-:Y:S02]  /*5cd0*/  IADD3 R202, P6, R186, 0x10, RZ ;  /* 0x00000010baca7810 */ /* 0x001fe40007fde0ff */
[C---:B------:R-:W-:Y:S01]  /*5ce0*/  ISETP.GT.U32.AND.EX P3, PT, R206.reuse, RZ, PT, P3 ;  /* 0x000000ffce00720c */ /* 0x040fe20003f64130 */
[----:B------:R-:W-:Y:S02]  /*5cf0*/  WARPGROUP.DEPBAR.LE gsb0, 0x0 ;  /* 0x00008000000079c5 */ /* 0x000fe40000010000 */
[----:B------:R-:W-:Y:S01]  /*5d00*/  FMUL R173, R173, UR5 ;  /* 0x00000005adad7c20 */ /* 0x000fe20008400000 */
[----:B------:R-:W-:Y:S01]  /*5d10*/  FMUL R175, R175, UR5 ;  /* 0x00000005afaf7c20 */ /* 0x000fe20008400000 */
[----:B------:R-:W-:Y:S01]  /*5d20*/  FMUL R157, R157, UR5 ;  /* 0x000000059d9d7c20 */ /* 0x000fe20008400000 */
[----:B------:R-:W-:Y:S01]  /*5d30*/  ISETP.GT.U32.AND.EX P1, PT, R206, RZ, PT, P1 ;  /* 0x000000ffce00720c */ /* 0x000fe20003f24110 */
[----:B------:R-:W-:Y:S01]  /*5d40*/  IMAD.X R207, RZ, RZ, R20, P6 ;  /* 0x000000ffffcf7224 */ /* 0x000fe200030e0614 */
[----:B------:R-:W-:-:S02]  /*5d50*/  FSEL R173, R173, -INF , !P4 ;  /* 0xff800000adad7808 */ /* 0x000fc40006000000 */
[----:B------:R-:W-:Y:S02]  /*5d60*/  FSEL R175, R175, -INF , !P3 ;  /* 0xff800000afaf7808 */ /* 0x000fe40005800000 */
[----:B------:R-:W-:Y:S02]  /*5d70*/  FSEL R157, R157, -INF , !P1 ;  /* 0xff8000009d9d7808 */ /* 0x000fe40004800000 */
[C---:B------:R-:W-:Y:S02]  /*5d80*/  ISETP.GT.U32.AND P5, PT, R202.reuse, R7, PT ;  /* 0x00000007ca00720c */ /* 0x040fe40003fa4070 */
[C---:B------:R-:W-:Y:S02]  /*5d90*/  ISETP.GT.U32.AND P4, PT, R202.reuse, R18, PT ;  /* 0x00000012ca00720c */ /* 0x040fe40003f84070 */
[C---:B------:R-:W-:Y:S02]  /*5da0*/  ISETP.GT.U32.AND P3, PT, R202.reuse, R189, PT ;  /* 0x000000bdca00720c */ /* 0x040fe40003f64070 */
[----:B------:R-:W-:-:S02]  /*5db0*/  ISETP.GT.U32.AND P1, PT, R202, R17, PT ;  /* 0x00000011ca00720c */ /* 0x000fc40003f24070 */
[C---:B------:R-:W-:Y:S02]  /*5dc0*/  ISETP.GT.U32.AND.EX P5, PT, R207.reuse, RZ, PT, P5 ;  /* 0x000000ffcf00720c */ /* 0x040fe40003fa4150 */
[C---:B------:R-:W-:Y:S02]  /*5dd0*/  ISETP.GT.U32.AND.EX P4, PT, R207.reuse, RZ, PT, P4 ;  /* 0x000000ffcf00720c */ /* 0x040fe40003f84140 */
[C---:B------:R-:W-:Y:S02]  /*5de0*/  ISETP.GT.U32.AND.EX P3, PT, R207.reuse, RZ, PT, P3 ;  /* 0x000000ffcf00720c */ /* 0x040fe40003f64130 */
[----:B------:R-:W-:Y:S02]  /*5df0*/  ISETP.GT.U32.AND.EX P2, PT, R206, RZ, PT, P2 ;  /* 0x000000ffce00720c */ /* 0x000fe40003f44120 */
[----:B------:R-:W-:Y:S01]  /*5e00*/  ISETP.GT.U32.AND.EX P1, PT, R207, RZ, PT, P1 ;  /* 0x000000ffcf00720c */ /* 0x000fe20003f24110 */
[C---:B------:R-:W-:Y:S02]  /*5e10*/  IMAD.WIDE R206, R3.reuse, 0x2, R230 ;  /* 0x0000000203ce7825 */ /* 0x040fe400078e02e6 */
[----:B------:R-:W3:Y:S02]  /*5e20*/  LDL.64 R230, [R1] ;  /* 0x0000000001e67983 */ /* 0x000ee40000100a00 */
[----:B------:R-:W-:Y:S01]  /*5e30*/  FMUL R176, R176, UR5 ;  /* 0x00000005b0b07c20 */ /* 0x000fe20008400000 */
[----:B------:R-:W-:Y:S01]  /*5e40*/  IADD3 R203, P0, R186, 0x11, RZ ;  /* 0x00000011bacb7810 */ /* 0x000fe20007f1e0ff */
[----:B------:R-:W-:Y:S01]  /*5e50*/  FMUL R202, R178, UR5 ;  /* 0x00000005b2ca7c20 */ /* 0x000fe20008400000 */
[----:B------:R-:W-:Y:S01]  /*5e60*/  FMUL R178, R160, UR5 ;  /* 0x00000005a0b27c20 */ /* 0x000fe20008400000 */
[----:B------:R-:W-:Y:S01]  /*5e70*/  IMAD.WIDE R204, R3, 0x2, R204 ;  /* 0x0000000203cc7825 */ /* 0x000fe200078e02cc */
[----:B------:R-:W-:-:S02]  /*5e80*/  FSEL R160, R176, -INF , !P5 ;  /* 0xff800000b0a07808 */ /* 0x000fc40006800000 */
[C---:B------:R-:W-:Y:S01]  /*5e90*/  ISETP.GT.U32.AND P6, PT, R203.reuse, R7, PT ;  /* 0x00000007cb00720c */ /* 0x040fe20003fc4070 */
[----:B------:R-:W-:Y:S01]  /*5ea0*/  IMAD.X R176, RZ, RZ, R20, P0 ;  /* 0x000000ffffb07224 */ /* 0x000fe200000e0614 */
[----:B------:R-:W-:Y:S01]  /*5eb0*/  FSEL R202, R202, -INF , !P4 ;  /* 0xff800000caca7808 */ /* 0x000fe20006000000 */
[----:B------:R2:W4:Y:S01]  /*5ec0*/  LDG.E.U16 R188, desc[UR6][R204.64] ;  /* 0x00000006ccbc7981 */ /* 0x000522000c1e1500 */
[C---:B------:R-:W-:Y:S02]  /*5ed0*/  ISETP.GT.U32.AND P5, PT, R203.reuse, R18, PT ;  /* 0x00000012cb00720c */ /* 0x040fe40003fa4070 */
[----:B------:R-:W-:Y:S01]  /*5ee0*/  ISETP.GT.U32.AND P4, PT, R203, R189, PT ;  /* 0x000000bdcb00720c */ /* 0x000fe20003f84070 */
[----:B------:R-:W-:Y:S01]  /*5ef0*/  FMUL R177, R177, UR5 ;  /* 0x00000005b1b17c20 */ /* 0x000fe20008400000 */
[----:B------:R-:W-:Y:S01]  /*5f00*/  FSEL R178, R178, -INF , !P3 ;  /* 0xff800000b2b27808 */ /* 0x000fe20005800000 */
[----:B------:R-:W-:Y:S01]  /*5f10*/  FMUL R179, R179, UR5 ;  /* 0x00000005b3b37c20 */ /* 0x000fe20008400000 */
[----:B------:R-:W-:Y:S01]  /*5f20*/  ISETP.GT.U32.AND P3, PT, R203, R17, PT ;  /* 0x00000011cb00720c */ /* 0x000fe20003f64070 */
[----:B------:R-:W-:Y:S01]  /*5f30*/  FMUL R203, R161, UR5 ;  /* 0x00000005a1cb7c20 */ /* 0x000fe20008400000 */
[----:B------:R-:W-:-:S02]  /*5f40*/  ISETP.GT.U32.AND.EX P6, PT, R176, RZ, PT, P6 ;  /* 0x000000ffb000720c */ /* 0x000fc40003fc4160 */
[C---:B------:R-:W-:Y:S02]  /*5f50*/  ISETP.GT.U32.AND.EX P5, PT, R176.reuse, RZ, PT, P5 ;  /* 0x000000ffb000720c */ /* 0x040fe40003fa4150 */
[----:B------:R-:W-:Y:S02]  /*5f60*/  ISETP.GT.U32.AND.EX P4, PT, R176, RZ, PT, P4 ;  /* 0x000000ffb000720c */ /* 0x000fe40003f84140 */
[----:B------:R-:W-:Y:S02]  /*5f70*/  FSEL R161, R177, -INF , !P6 ;  /* 0xff800000b1a17808 */ /* 0x000fe40007000000 */
[----:B------:R-:W-:Y:S02]  /*5f80*/  FSEL R179, R179, -INF , !P5 ;  /* 0xff800000b3b37808 */ /* 0x000fe40006800000 */
[----:B------:R-:W-:Y:S01]  /*5f90*/  FSEL R203, R203, -INF , !P4 ;  /* 0xff800000cbcb7808 */ /* 0x000fe20006000000 */
[----:B------:R-:W-:Y:S01]  /*5fa0*/  FMUL R172, R172, UR5 ;  /* 0x00000005acac7c20 */ /* 0x000fe20008400000 */
[----:B------:R-:W-:Y:S01]  /*5fb0*/  FMUL R156, R156, UR5 ;  /* 0x000000059c9c7c20 */ /* 0x000fe20008400000 */
[----:B------:R-:W-:Y:S01]  /*5fc0*/  FMUL R168, R168, UR5 ;  /* 0x00000005a8a87c20 */ /* 0x000fe20008400000 */
[----:B------:R-:W-:Y:S01]  /*5fd0*/  FMUL R169, R169, UR5 ;  /* 0x00000005a9a97c20 */ /* 0x000fe20008400000 */
[----:B------:R-:W-:Y:S01]  /*5fe0*/  FMUL R171, R171, UR5 ;  /* 0x00000005abab7c20 */ /* 0x000fe20008400000 */
[----:B------:R-:W-:Y:S01]  /*5ff0*/  FMUL R152, R152, UR5 ;  /* 0x0000000598987c20 */ /* 0x000fe20008400000 */
[----:B------:R-:W-:Y:S01]  /*6000*/  FMUL R153, R153, UR5 ;  /* 0x0000000599997c20 */ /* 0x000fe20008400000 */
[----:B------:R-:W-:Y:S01]  /*6010*/  FMUL R252, R181, UR5 ;  /* 0x00000005b5fc7c20 */ /* 0x000fe20008400000 */
[----:B--2---:R-:W-:Y:S01]  /*6020*/  IMAD.WIDE R204, R3, 0x2, R208 ;  /* 0x0000000203cc7825 */ /* 0x004fe200078e02d0 */
[----:B------:R-:W-:-:S04]  /*6030*/  IADD3 R208, P0, R186, 0x18, RZ ;  /* 0x00000018bad07810 */ /* 0x000fc80007f1e0ff */
[----:B------:R-:W-:Y:S01]  /*6040*/  IADD3.X R177, RZ, R20, RZ, P0, !PT ;  /* 0x00000014ffb17210 */ /* 0x000fe200007fe4ff */
[----:B------:R0:W2:Y:S01]  /*6050*/  LDG.E.U16 R210, desc[UR6][R204.64] ;  /* 0x00000006ccd27981 */ /* 0x0000a2000c1e1500 */
[C---:B------:R-:W-:Y:S02]  /*6060*/  ISETP.GT.U32.AND P6, PT, R208.reuse, R7, PT ;  /* 0x00000007d000720c */ /* 0x040fe40003fc4070 */
[C---:B------:R-:W-:Y:S02]  /*6070*/  ISETP.GT.U32.AND P5, PT, R208.reuse, R18, PT ;  /* 0x00000012d000720c */ /* 0x040fe40003fa4070 */
[C---:B------:R-:W-:Y:S02]  /*6080*/  ISETP.GT.U32.AND P4, PT, R208.reuse, R189, PT ;  /* 0x000000bdd000720c */ /* 0x040fe40003f84070 */
[----:B------:R-:W-:Y:S01]  /*6090*/  ISETP.GT.U32.AND P0, PT, R208, R17, PT ;  /* 0x00000011d000720c */ /* 0x000fe20003f04070 */
[C---:B------:R-:W-:Y:S02]  /*60a0*/  IMAD.WIDE R208, R3.reuse, 0x2, R214 ;  /* 0x0000000203d07825 */ /* 0x040fe400078e02d6 */
[----:B------:R1:W2:Y:S02]  /*60b0*/  LDG.E.U16 R214, desc[UR6][R206.64] ;  /* 0x00000006ced67981 */ /* 0x0002a4000c1e1500 */
[----:B0-----:R-:W-:-:S02]  /*60c0*/  IMAD.WIDE R204, R3, 0x2, R246 ;  /* 0x0000000203cc7825 */ /* 0x001fc400078e02f6 */
[----:B------:R0:W2:Y:S04]  /*60d0*/  LDG.E.U16 R215, desc[UR6][R208.64] ;  /* 0x00000006d0d77981 */ /* 0x0000a8000c1e1500 */
[----:B------:R5:W2:Y:S01]  /*60e0*/  LDG.E.U16 R211, desc[UR6][R204.64] ;  /* 0x00000006ccd37981 */ /* 0x000aa2000c1e1500 */
[----:B-1----:R-:W-:-:S04]  /*60f0*/  IMAD.WIDE R206, R3, 0x2, R222 ;  /* 0x0000000203ce7825 */ /* 0x002fc800078e02de */
[C---:B0-----:R-:W-:Y:S02]  /*6100*/  IMAD.WIDE R208, R3.reuse, 0x2, R218 ;  /* 0x0000000203d07825 */ /* 0x041fe400078e02da */
[----:B------:R0:W2:Y:S02]  /*6110*/  LDG.E.U16 R219, desc[UR6][R206.64] ;  /* 0x00000006cedb7981 */ /* 0x0000a4000c1e1500 */
[C---:B-----5:R-:W-:Y:S02]  /*6120*/  IMAD.WIDE R204, R3.reuse, 0x2, R242 ;  /* 0x0000000203cc7825 */ /* 0x060fe400078e02f2 */
[----:B------:R1:W5:Y:S04]  /*6130*/  LDG.E.U16 R222, desc[UR6][R208.64] ;  /* 0x00000006d0de7981 */ /* 0x000368000c1e1500 */
[----:B------:R1:W5:Y:S01]  /*6140*/  LDG.E.U16 R218, desc[UR6][R204.64] ;  /* 0x00000006ccda7981 */ /* 0x000362000c1e1500 */
[----:B0-----:R-:W-:-:S04]  /*6150*/  IMAD.WIDE R206, R3, 0x2, R234 ;  /* 0x0000000203ce7825 */ /* 0x001fc800078e02ea */
[C---:B-1----:R-:W-:Y:S02]  /*6160*/  IMAD.WIDE R208, R3.reuse, 0x2, R226 ;  /* 0x0000000203d07825 */ /* 0x042fe400078e02e2 */
[----:B------:R0:W5:Y:S02]  /*6170*/  LDG.E.U16 R226, desc[UR6][R206.64] ;  /* 0x00000006cee27981 */ /* 0x000164000c1e1500 */
[C---:B------:R-:W-:Y:S02]  /*6180*/  IMAD.WIDE R204, R3.reuse, 0x2, R238 ;  /* 0x0000000203cc7825 */ /* 0x040fe400078e02ee */
[----:B------:R1:W5:Y:S04]  /*6190*/  LDG.E.U16 R227, desc[UR6][R208.64] ;  /* 0x00000006d0e37981 */ /* 0x000368000c1e1500 */
[----:B------:R3:W5:Y:S01]  /*61a0*/  LDG.E.U16 R223, desc[UR6][R204.64] ;  /* 0x00000006ccdf7981 */ /* 0x000762000c1e1500 */
[----:B0-----:R-:W-:-:S04]  /*61b0*/  IMAD.WIDE R206, R3, 0x2, R250 ;  /* 0x0000000203ce7825 */ /* 0x001fc800078e02fa */
[----:B-1----:R-:W-:-:S05]  /*61c0*/  IMAD.WIDE R208, R3, 0x2, R244 ;  /* 0x0000000203d07825 */ /* 0x002fca00078e02f4 */
[----:B------:R0:W5:Y:S01]  /*61d0*/  LDG.E.U16 R234, desc[UR6][R208.64] ;  /* 0x00000006d0ea7981 */ /* 0x000162000c1e1500 */
[----:B---3--:R-:W-:-:S03]  /*61e0*/  IMAD.WIDE R204, R3, 0x2, R230 ;  /* 0x0000000203cc7825 */ /* 0x008fc600078e02e6 */
[----:B------:R1:W3:Y:S01]  /*61f0*/  LDG.E.U16 R231, desc[UR6][R206.64] ;  /* 0x00000006cee77981 */ /* 0x0002e2000c1e1500 */
[----:B0-----:R-:W-:-:S03]  /*6200*/  IMAD.WIDE R208, R3, 0x2, R232 ;  /* 0x0000000203d07825 */ /* 0x001fc600078e02e8 */
[----:B------:R0:W3:Y:S01]  /*6210*/  LDG.E.U16 R230, desc[UR6][R204.64] ;  /* 0x00000006cce67981 */ /* 0x0000e2000c1e1500 */
[----:B------:R-:W-:-:S03]  /*6220*/  ISETP.GT.U32.AND.EX P6, PT, R177, RZ, PT, P6 ;  /* 0x000000ffb100720c */ /* 0x000fc60003fc4160 */
[----:B------:R4:W3:Y:S01]  /*6230*/  LDG.E.U16 R239, desc[UR6][R208.64] ;  /* 0x00000006d0ef7981 */ /* 0x0008e2000c1e1500 */
[----:B-1----:R-:W-:-:S05]  /*6240*/  IMAD.WIDE R206, R3, 0x2, R236 ;  /* 0x0000000203ce7825 */ /* 0x002fca00078e02ec */
[----:B------:R1:W3:Y:S01]  /*6250*/  LDG.E.U16 R238, desc[UR6][R206.64] ;  /* 0x00000006ceee7981 */ /* 0x0002e2000c1e1500 */
[----:B0-----:R-:W-:-:S04]  /*6260*/  IMAD.WIDE R204, R3, 0x2, R240 ;  /* 0x0000000203cc7825 */ /* 0x001fc800078e02f0 */
[C---:B----4-:R-:W-:Y:S01]  /*6270*/  IMAD.WIDE R208, R3.reuse, 0x2, R220 ;  /* 0x0000000203d07825 */ /* 0x050fe200078e02dc */
[----:B------:R0:W4:Y:S03]  /*6280*/  LDG.E.U16 R235, desc[UR6][R204.64] ;  /* 0x00000006cceb7981 */ /* 0x000126000c1e1500 */
[C---:B-1----:R-:W-:Y:S01]  /*6290*/  IMAD.WIDE R206, R3.reuse, 0x2, R224 ;  /* 0x0000000203ce7825 */ /* 0x042fe200078e02e0 */
[----:B------:R-:W4:Y:S04]  /*62a0*/  LDG.E.U16 R246, desc[UR6][R208.64] ;  /* 0x00000006d0f67981 */ /* 0x000f28000c1e1500 */
[----:B------:R1:W4:Y:S01]  /*62b0*/  LDG.E.U16 R243, desc[UR6][R206.64] ;  /* 0x00000006cef37981 */ /* 0x000322000c1e1500 */
[----:B0-----:R-:W-:-:S05]  /*62c0*/  IMAD.WIDE R204, R3, 0x2, R228 ;  /* 0x0000000203cc7825 */ /* 0x001fca00078e02e4 */
[----:B------:R0:W4:Y:S01]  /*62d0*/  LDG.E.U16 R242, desc[UR6][R204.64] ;  /* 0x00000006ccf27981 */ /* 0x000122000c1e1500 */
[----:B-1----:R-:W-:-:S05]  /*62e0*/  IMAD.WIDE R206, R3, 0x2, R212 ;  /* 0x0000000203ce7825 */ /* 0x002fca00078e02d4 */
[----:B------:R1:W4:Y:S01]  /*62f0*/  LDG.E.U16 R248, desc[UR6][R206.64] ;  /* 0x00000006cef87981 */ /* 0x000322000c1e1500 */
[----:B------:R-:W-:-:S04]  /*6300*/  IMAD.WIDE R208, R3, 0x2, R198 ;  /* 0x0000000203d07825 */ /* 0x000fc800078e02c6 */
[C---:B0-----:R-:W-:Y:S02]  /*6310*/  IMAD.WIDE R204, R3.reuse, 0x2, R216 ;  /* 0x0000000203cc7825 */ /* 0x041fe400078e02d8 */
[----:B------:R-:W4:Y:S02]  /*6320*/  LDG.E.U16 R208, desc[UR6][R208.64] ;  /* 0x00000006d0d07981 */ /* 0x000f24000c1e1500 */
[----:B-1----:R-:W-:Y:S01]  /*6330*/  FMUL R206, R180, UR5 ;  /* 0x00000005b4ce7c20 */ /* 0x002fe20008400000 */
[----:B------:R-:W-:Y:S01]  /*6340*/  FMUL R180, R182, UR5 ;  /* 0x00000005b6b47c20 */ /* 0x000fe20008400000 */
[----:B------:R-:W-:Y:S01]  /*6350*/  FMUL R182, R164, UR5 ;  /* 0x00000005a4b67c20 */ /* 0x000fe20008400000 */
[----:B------:R0:W4:Y:S02]  /*6360*/  LDG.E.U16 R247, desc[UR6][R204.64] ;  /* 0x00000006ccf77981 */ /* 0x000124000c1e1500 */
[----:B------:R-:W-:Y:S01]  /*6370*/  FSEL R164, R206, -INF , !P6 ;  /* 0xff800000cea47808 */ /* 0x000fe20007000000 */
[----:B------:R-:W-:Y:S01]  /*6380*/  IMAD.WIDE R206, R3, 0x2, R194 ;  /* 0x0000000203ce7825 */ /* 0x000fe200078e02c2 */
[----:B------:R-:W-:-:S02]  /*6390*/  IADD3 R249, P6, R186, 0x8, RZ ;  /* 0x00000008baf97810 */ /* 0x000fc40007fde0ff */
[----:B------:R-:W-:-:S03]  /*63a0*/  ISETP.GT.U32.AND.EX P5, PT, R177, RZ, PT, P5 ;  /* 0x000000ffb100720c */ /* 0x000fc60003fa4150 */
[----:B------:R-:W4:Y:S01]  /*63b0*/  LDG.E.U16 R206, desc[UR6][R206.64] ;  /* 0x00000006cece7981 */ /* 0x000f22000c1e1500 */
[----:B------:R-:W-:Y:S01]  /*63c0*/  ISETP.GT.U32.AND.EX P4, PT, R177, RZ, PT, P4 ;  /* 0x000000ffb100720c */ /* 0x000fe20003f84140 */
[----:B0-----:R-:W-:Y:S01]  /*63d0*/  IMAD.WIDE R204, R3, 0x2, R196 ;  /* 0x0000000203cc7825 */ /* 0x001fe200078e02c4 */
[----:B------:R-:W-:Y:S02]  /*63e0*/  FSEL R180, R180, -INF , !P5 ;  /* 0xff800000b4b47808 */ /* 0x000fe40006800000 */
[----:B------:R-:W-:Y:S01]  /*63f0*/  FSEL R182, R182, -INF , !P4 ;  /* 0xff800000b6b67808 */ /* 0x000fe20006000000 */
[----:B------:R-:W-:Y:S01]  /*6400*/  IMAD.X R209, RZ, RZ, R20, P6 ;  /* 0x000000ffffd17224 */ /* 0x000fe200030e0614 */
[C---:B------:R-:W-:Y:S02]  /*6410*/  ISETP.GT.U32.AND P5, PT, R249.reuse, R7, PT ;  /* 0x00000007f900720c */ /* 0x040fe40003fa4070 */
[C---:B------:R-:W-:Y:S02]  /*6420*/  ISETP.GT.U32.AND P4, PT, R249.reuse, R189, PT ;  /* 0x000000bdf900720c */ /* 0x040fe40003f84070 */
[----:B------:R-:W-:-:S02]  /*6430*/  ISETP.GT.U32.AND P6, PT, R249, R17, PT ;  /* 0x00000011f900720c */ /* 0x000fc40003fc4070 */
[----:B------:R0:W4:Y:S02]  /*6440*/  LDG.E.U16 R249, desc[UR6][R204.64] ;  /* 0x00000006ccf97981 */ /* 0x000124000c1e1500 */
[----:B0-----:R-:W-:-:S06]  /*6450*/  IMAD.WIDE R204, R3, 0x2, R192 ;  /* 0x0000000203cc7825 */ /* 0x001fcc00078e02c0 */
[----:B------:R0:W4:Y:S01]  /*6460*/  LDG.E.U16 R204, desc[UR6][R204.64] ;  /* 0x00000006cccc7981 */ /* 0x000122000c1e1500 */
[C---:B------:R-:W-:Y:S02]  /*6470*/  ISETP.GT.U32.AND.EX P5, PT, R209.reuse, RZ, PT, P5 ;  /* 0x000000ffd100720c */ /* 0x040fe40003fa4150 */
[----:B------:R-:W-:Y:S01]  /*6480*/  ISETP.GT.U32.AND.EX P4, PT, R209, RZ, PT, P4 ;  /* 0x000000ffd100720c */ /* 0x000fe20003f84140 */
[----:B------:R-:W-:Y:S01]  /*6490*/  FMUL R154, R154, UR5 ;  /* 0x000000059a9a7c20 */ /* 0x000fe20008400000 */
[----:B------:R-:W-:Y:S01]  /*64a0*/  FSEL R172, R172, -INF , !P5 ;  /* 0xff800000acac7808 */ /* 0x000fe20006800000 */
[----:B------:R-:W-:Y:S01]  /*64b0*/  FMUL R183, R183, UR5 ;  /* 0x00000005b7b77c20 */ /* 0x000fe20008400000 */
[----:B------:R-:W-:Y:S01]  /*64c0*/  ISETP.GT.U32.AND P5, PT, R186, R7, PT ;  /* 0x00000007ba00720c */ /* 0x000fe20003fa4070 */
[----:B------:R-:W-:Y:S01]  /*64d0*/  BAR.SYNC.DEFER_BLOCKING 0x0 ;  /* 0x0000000000007b1d */ /* 0x000fe20000010000 */
[----:B0-----:R-:W-:Y:S02]  /*64e0*/  FMUL R205, R174, UR5 ;  /* 0x00000005aecd7c20 */ /* 0x001fe40008400000 */
[----:B------:R-:W-:-:S02]  /*64f0*/  ISETP.GT.U32.AND.EX P5, PT, R20, RZ, PT, P5 ;  /* 0x000000ff1400720c */ /* 0x000fc40003fa4150 */
[----:B------:R-:W-:Y:S02]  /*6500*/  FSEL R174, R156, -INF , !P4 ;  /* 0xff8000009cae7808 */ /* 0x000fe40006000000 */
[----:B------:R-:W-:Y:S02]  /*6510*/  ISETP.GE.U32.AND P4, PT, R186, R7, PT ;  /* 0x00000007ba00720c */ /* 0x000fe40003f86070 */
[----:B------:R-:W-:Y:S02]  /*6520*/  FSEL R156, R168, -INF , !P5 ;  /* 0xff800000a89c7808 */ /* 0x000fe40006800000 */
[----:B------:R-:W-:Y:S02]  /*6530*/  FSEL R168, R205, -INF , !P5 ;  /* 0xff800000cda87808 */ /* 0x000fe40006800000 */
[----:B------:R-:W-:Y:S02]  /*6540*/  ISETP.GE.U32.AND.EX P4, PT, R20, RZ, PT, P4 ;  /* 0x000000ff1400720c */ /* 0x000fe40003f86140 */
[----:B------:R-:W-:Y:S01]  /*6550*/  ISETP.GT.U32.AND P5, PT, R186, R18, PT ;  /* 0x00000012ba00720c */ /* 0x000fe20003fa4070 */
[----:B------:R-:W-:Y:S01]  /*6560*/  FMUL R205, R170, UR5 ;  /* 0x00000005aacd7c20 */ /* 0x000fe20008400000 */
[----:B------:R-:W-:-:S02]  /*6570*/  FSEL R170, R169, -INF , !P4 ;  /* 0xff800000a9aa7808 */ /* 0x000fc40006000000 */
[----:B------:R-:W-:Y:S02]  /*6580*/  ISETP.GT.U32.AND.EX P5, PT, R20, RZ, PT, P5 ;  /* 0x000000ff1400720c */ /* 0x000fe40003fa4150 */
[----:B------:R-:W-:Y:S02]  /*6590*/  ISETP.GE.U32.AND P4, PT, R186, R18, PT ;  /* 0x00000012ba00720c */ /* 0x000fe40003f86070 */
[----:B------:R-:W-:Y:S02]  /*65a0*/  FSEL R169, R205, -INF , !P5 ;  /* 0xff800000cda97808 */ /* 0x000fe40006800000 */
[----:B------:R-:W-:Y:S02]  /*65b0*/  ISETP.GE.U32.AND.EX P4, PT, R20, RZ, PT, P4 ;  /* 0x000000ff1400720c */ /* 0x000fe40003f86140 */
[----:B------:R-:W-:Y:S02]  /*65c0*/  ISETP.GT.U32.AND P5, PT, R186, R189, PT ;  /* 0x000000bdba00720c */ /* 0x000fe40003fa4070 */
[----:B------:R-:W-:-:S02]  /*65d0*/  FSEL R171, R171, -INF , !P4 ;  /* 0xff800000abab7808 */ /* 0x000fc40006000000 */
[----:B------:R-:W-:Y:S02]  /*65e0*/  ISETP.GT.U32.AND.EX P5, PT, R20, RZ, PT, P5 ;  /* 0x000000ff1400720c */ /* 0x000fe40003fa4150 */
[----:B------:R-:W-:Y:S02]  /*65f0*/  IADD3 R205, P4, R186, 0x19, RZ ;  /* 0x00000019bacd7810 */ /* 0x000fe40007f9e0ff */
[----:B------:R-:W-:Y:S02]  /*6600*/  FSEL R152, R152, -INF , !P5 ;  /* 0xff80000098987808 */ /* 0x000fe40006800000 */
[----:B------:R-:W-:Y:S01]  /*6610*/  ISETP.GE.U32.AND P5, PT, R186, R189, PT ;  /* 0x000000bdba00720c */ /* 0x000fe20003fa6070 */
[----:B------:R-:W-:Y:S01]  /*6620*/  IMAD.X R207, RZ, RZ, R20, P4 ;  /* 0x000000ffffcf7224 */ /* 0x000fe200020e0614 */
[----:B------:R-:W-:Y:S02]  /*6630*/  ISETP.GT.U32.AND P4, PT, R205, R7, PT ;  /* 0x00000007cd00720c */ /* 0x000fe40003f84070 */
[----:B------:R-:W-:-:S02]  /*6640*/  ISETP.GE.U32.AND.EX P5, PT, R20, RZ, PT, P5 ;  /* 0x000000ff1400720c */ /* 0x000fc40003fa6150 */
[----:B------:R-:W-:Y:S02]  /*6650*/  ISETP.GT.U32.AND.EX P4, PT, R207, RZ, PT, P4 ;  /* 0x000000ffcf00720c */ /* 0x000fe40003f84140 */
[----:B------:R-:W-:Y:S02]  /*6660*/  FSEL R181, R153, -INF , !P5 ;  /* 0xff80000099b57808 */ /* 0x000fe40006800000 */
[----:B------:R-:W-:Y:S02]  /*6670*/  FSEL R153, R252, -INF , !P4 ;  /* 0xff800000fc997808 */ /* 0x000fe40006000000 */
[----:B------:R-:W-:Y:S02]  /*6680*/  LOP3.LUT R252, R7, 0x48, RZ, 0xfc, !PT ;  /* 0x0000004807fc7812 */ /* 0x000fe400078efcff */
[C---:B------:R-:W-:Y:S02]  /*6690*/  ISETP.GT.U32.AND P5, PT, R186.reuse, R17, PT ;  /* 0x00000011ba00720c */ /* 0x040fe40003fa4070 */
[----:B------:R-:W-:-:S02]  /*66a0*/  ISETP.GE.U32.AND P4, PT, R186, R252, PT ;  /* 0x000000fcba00720c */ /* 0x000fc40003f86070 */
[----:B------:R-:W-:Y:S02]  /*66b0*/  ISETP.GT.U32.AND.EX P3, PT, R176, RZ, PT, P3 ;  /* 0x000000ffb000720c */ /* 0x000fe40003f64130 */
[----:B------:R-:W-:Y:S01]  /*66c0*/  ISETP.GT.U32.AND.EX P0, PT, R177, RZ, PT, P0 ;  /* 0x000000ffb100720c */ /* 0x000fe20003f04100 */
[----:B------:R-:W-:Y:S01]  /*66d0*/  STS.U16 [R6+UR4+0x8600], R23 ;  /* 0x0086001706007988 */ /* 0x000fe20008000404 */
[----:B------:R-:W-:-:S03]  /*66e0*/  FMNMX R186, R156, R170, !PT ;  /* 0x000000aa9cba7209 */ /* 0x000fc60007800000 */
[----:B------:R-:W-:Y:S01]  /*66f0*/  STS.U16 [R6+UR4+0x8c00], R21 ;  /* 0x008c001506007988 */ /* 0x000fe20008000404 */
[----:B------:R-:W-:Y:S01]  /*6700*/  FMNMX R186, R172, R186, !PT ;  /* 0x000000baacba7209 */ /* 0x000fe20007800000 */
[----:B------:R-:W-:Y:S02]  /*6710*/  FMUL R165, R165, UR5 ;  /* 0x00000005a5a57c20 */ /* 0x000fe40008400000 */
[----:B------:R-:W-:Y:S01]  /*6720*/  STS.U16 [R6+UR4+0x8a00], R22 ;  /* 0x008a001606007988 */ /* 0x000fe20008000404 */
[----:B------:R-:W-:Y:S01]  /*6730*/  FMNMX R186, R173, R186, !PT ;  /* 0x000000baadba7209 */ /* 0x000fe20007800000 */
[----:B------:R-:W-:Y:S01]  /*6740*/  FMUL R158, R158, UR5 ;  /* 0x000000059e9e7c20 */ /* 0x000fe20008400000 */
[----:B------:R-:W-:Y:S01]  /*6750*/  ISETP.GT.U32.AND.EX P6, PT, R209, RZ, PT, P6 ;  /* 0x000000ffd100720c */ /* 0x000fe20003fc4160 */
[----:B------:R-:W-:Y:S01]  /*6760*/  STS.U16 [R6+UR4+0x8200], R184 ;  /* 0x008200b806007988 */ /* 0x000fe20008000404 */
[----:B------:R-:W-:-:S03]  /*6770*/  FMNMX R186, R160, R186, !PT ;  /* 0x000000baa0ba7209 */ /* 0x000fc60007800000 */
[----:B------:R-:W-:Y:S01]  /*6780*/  STS.U16 [R6+UR4+0x8000], R185 ;  /* 0x008000b906007988 */ /* 0x000fe20008000404 */
[----:B------:R-:W-:-:S03]  /*6790*/  FMNMX R186, R161, R186, !PT ;  /* 0x000000baa1ba7209 */ /* 0x000fc60007800000 */
[----:B------:R-:W-:Y:S01]  /*67a0*/  STS.U16 [R6+UR4+0x8400], R187 ;  /* 0x008400bb06007988 */ /* 0x000fe20008000404 */
[----:B------:R-:W-:-:S03]  /*67b0*/  FMNMX R186, R164, R186, !PT ;  /* 0x000000baa4ba7209 */ /* 0x000fc60007800000 */
[----:B------:R-:W-:Y:S01]  /*67c0*/  STS.U16 [R6+UR4+0x8800], R188 ;  /* 0x008800bc06007988 */ /* 0x000fe20008000404 */
[----:B------:R-:W-:Y:S02]  /*67d0*/  FMNMX R186, R153, R186, !PT ;  /* 0x000000ba99ba7209 */ /* 0x000fe40007800000 */
[C---:B------:R-:W-:Y:S01]  /*67e0*/  ISETP.GT.U32.AND.EX P5, PT, R20.reuse, RZ, PT, P5 ;  /* 0x000000ff1400720c */ /* 0x040fe20003fa4150 */
[----:B------:R-:W4:Y:S01]  /*67f0*/  LDL.LU R17, [R1+0x1b0] ;  /* 0x0001b00001117983 */ /* 0x000f220000300800 */
[----:B------:R-:W-:-:S03]  /*6800*/  ISETP.GE.U32.AND.EX P4, PT, R20, RZ, PT, P4 ;  /* 0x000000ff1400720c */ /* 0x000fc60003f86140 */
[----:B------:R-:W0:Y:S01]  /*6810*/  SHFL.BFLY PT, R20, R186, 0x2, 0x1f ;  /* 0x0c401f00ba147f89 */ /* 0x000e2200000e0000 */
[----:B------:R-:W-:-:S04]  /*6820*/  FMNMX R177, R169, R171, !PT ;  /* 0x000000aba9b17209 */ /* 0x000fc80007800000 */
[----:B------:R-:W-:-:S04]  /*6830*/  FMNMX R177, R168, R177, !PT ;  /* 0x000000b1a8b17209 */ /* 0x000fc80007800000 */
[----:B------:R-:W-:Y:S02]  /*6840*/  FMNMX R177, R175, R177, !PT ;  /* 0x000000b1afb17209 */ /* 0x000fe40007800000 */
[----:B0-----:R-:W-:-:S05]  /*6850*/  FMNMX R20, R186, R20, !PT ;  /* 0x00000014ba147209 */ /* 0x001fca0007800000 */
[----:B------:R-:W0:Y:S01]  /*6860*/  SHFL.BFLY PT, R176, R20, 0x1, 0x1f ;  /* 0x0c201f0014b07f89 */ /* 0x000e2200000e0000 */
[----:B------:R-:W-:Y:S02]  /*6870*/  FSEL R154, R154, -INF , !P5 ;  /* 0xff8000009a9a7808 */ /* 0x000fe40006800000 */
[----:B------:R-:W-:Y:S02]  /*6880*/  ISETP.GT.U32.AND P5, PT, R205, R18, PT ;  /* 0x00000012cd00720c */ /* 0x000fe40003fa4070 */
[----:B------:R-:W-:Y:S01]  /*6890*/  FMNMX R177, R202, R177, !PT ;  /* 0x000000b1cab17209 */ /* 0x000fe20007800000 */
[----:B------:R-:W4:Y:S01]  /*68a0*/  LDL.LU R18, [R1+0x1ac] ;  /* 0x0001ac0001127983 */ /* 0x000f220000300800 */
[----:B------:R-:W-:Y:S02]  /*68b0*/  ISETP.GT.U32.AND.EX P5, PT, R207, RZ, PT, P5 ;  /* 0x000000ffcf00720c */ /* 0x000fe40003fa4150 */
[----:B------:R-:W-:Y:S02]  /*68c0*/  FMNMX R177, R179, R177, !PT ;  /* 0x000000b1b3b17209 */ /* 0x000fe40007800000 */
[----:B------:R-:W-:-:S02]  /*68d0*/  FSEL R183, R183, -INF , !P5 ;  /* 0xff800000b7b77808 */ /* 0x000fc40006800000 */
[----:B------:R-:W-:Y:S02]  /*68e0*/  FMNMX R177, R180, R177, !PT ;  /* 0x000000b1b4b17209 */ /* 0x000fe40007800000 */
[----:B0-----:R-:W-:Y:S02]  /*68f0*/  FMNMX R20, R20, R176, !PT ;  /* 0x000000b014147209 */ /* 0x001fe40007800000 */
[----:B------:R-:W-:-:S05]  /*6900*/  FMNMX R176, R183, R177, !PT ;  /* 0x000000b1b7b07209 */ /* 0x000fca0007800000 */
[----:B------:R-:W0:Y:S01]  /*6910*/  SHFL.BFLY PT, R177, R176, 0x2, 0x1f ;  /* 0x0c401f00b0b17f89 */ /* 0x000e2200000e0000 */
[----:B------:R-:W-:-:S05]  /*6920*/  FMNMX R20, R20, R4, !PT ;  /* 0x0000000414147209 */ /* 0x000fca0007800000 */
[----:B------:R-:W-:-:S04]  /*6930*/  FADD R156, R156, -R20 ;  /* 0x800000149c9c7221 */ /* 0x000fc80000000000 */
[----:B------:R-:W-:Y:S01]  /*6940*/  FMUL R23, R156, 1.4426950216293334961 ;  /* 0x3fb8aa3b9c177820 */ /* 0x000fe20000400000 */
[----:B------:R-:W-:Y:S01]  /*6950*/  FMNMX R156, R152, R181, !PT ;  /* 0x000000b5989c7209 */ /* 0x000fe20007800000 */
[----:B------:R-:W-:-:S03]  /*6960*/  FADD R172, R172, -R20 ;  /* 0x80000014acac7221 */ /* 0x000fc60000000000 */
[----:B------:R-:W-:Y:S01]  /*6970*/  FMNMX R156, R174, R156, !PT ;  /* 0x0000009cae9c7209 */ /* 0x000fe20007800000 */
[----:B------:R-:W-:-:S03]  /*6980*/  FMUL R21, R172, 1.4426950216293334961 ;  /* 0x3fb8aa3bac157820 */ /* 0x000fc60000400000 */
[----:B------:R-:W-:Y:S01]  /*6990*/  FMNMX R156, R157, R156, !PT ;  /* 0x0000009c9d9c7209 */ /* 0x000fe20007800000 */
[--C-:B------:R-:W-:Y:S01]  /*69a0*/  FADD R172, R160, -R20.reuse ;  /* 0x80000014a0ac7221 */ /* 0x100fe20000000000 */
[----:B0-----:R-:W-:Y:S02]  /*69b0*/  FMNMX R177, R176, R177, !PT ;  /* 0x000000b1b0b17209 */ /* 0x001fe40007800000 */
[----:B------:R-:W-:Y:S02]  /*69c0*/  ISETP.GT.U32.AND P5, PT, R205, R189, PT ;  /* 0x000000bdcd00720c */ /* 0x000fe40003fa4070 */
[----:B------:R-:W-:Y:S01]  /*69d0*/  FMNMX R156, R178, R156, !PT ;  /* 0x0000009cb29c7209 */ /* 0x000fe20007800000 */
[----:B------:R-:W0:Y:S01]  /*69e0*/  SHFL.BFLY PT, R160, R177, 0x1, 0x1f ;  /* 0x0c201f00b1a07f89 */ /* 0x000e2200000e0000 */
[----:B------:R-:W-:Y:S02]  /*69f0*/  ISETP.GT.U32.AND.EX P5, PT, R207, RZ, PT, P5 ;  /* 0x000000ffcf00720c */ /* 0x000fe40003fa4150 */
[----:B------:R-:W-:Y:S01]  /*6a00*/  FMNMX R156, R203, R156, !PT ;  /* 0x0000009ccb9c7209 */ /* 0x000fe20007800000 */
[--C-:B------:R-:W-:Y:S01]  /*6a10*/  FADD R170, R170, -R20.reuse ;  /* 0x80000014aaaa7221 */ /* 0x100fe20000000000 */
[----:B------:R-:W-:Y:S01]  /*6a20*/  FSEL R165, R165, -INF , !P5 ;  /* 0xff800000a5a57808 */ /* 0x000fe20006800000 */
[--C-:B------:R-:W-:Y:S01]  /*6a30*/  FADD R164, R164, -R20.reuse ;  /* 0x80000014a4a47221 */ /* 0x100fe20000000000 */
[----:B------:R-:W-:Y:S01]  /*6a40*/  FMNMX R156, R182, R156, !PT ;  /* 0x0000009cb69c7209 */ /* 0x000fe20007800000 */
[----:B------:R-:W-:Y:S01]  /*6a50*/  FMUL R22, R170, 1.4426950216293334961 ;  /* 0x3fb8aa3baa167820 */ /* 0x000fe20000400000 */
[--C-:B------:R-:W-:Y:S01]  /*6a60*/  FADD R170, R173, -R20.reuse ;  /* 0x80000014adaa7221 */ /* 0x100fe20000000000 */
[----:B------:R-:W-:Y:S01]  /*6a70*/  FSEL R158, R158, -INF , !P6 ;  /* 0xff8000009e9e7808 */ /* 0x000fe20007000000 */
[----:B--2---:R-:W-:Y:S01]  /*6a80*/  STS.U16 [R6+UR4+0x8e00], R215 ;  /* 0x008e00d706007988 */ /* 0x004fe20008000404 */
[----:B------:R-:W-:Y:S01]  /*6a90*/  FMNMX R156, R165, R156, !PT ;  /* 0x0000009ca59c7209 */ /* 0x000fe20007800000 */
[--C-:B------:R-:W-:Y:S01]  /*6aa0*/  FADD R173, R161, -R20.reuse ;  /* 0x80000014a1ad7221 */ /* 0x100fe20000000000 */
[----:B------:R-:W-:Y:S01]  /*6ab0*/  FADD R161, R153, -R20 ;  /* 0x8000001499a17221 */ /* 0x000fe20000000000 */
[----:B-----5:R-:W-:Y:S04]  /*6ac0*/  STS.U16 [R6+UR4+0x9000], R227 ;  /* 0x009000e306007988 */ /* 0x020fe80008000404 */
[----:B------:R-:W1:Y:S04]  /*6ad0*/  SHFL.BFLY PT, R153, R156, 0x2, 0x1f ;  /* 0x0c401f009c997f89 */ /* 0x000e6800000e0000 */
[----:B---3--:R-:W-:Y:S01]  /*6ae0*/  STS.U16 [R6+UR4+0x9200], R231 ;  /* 0x009200e706007988 */ /* 0x008fe20008000404 */
[----:B0-----:R-:W-:Y:S01]  /*6af0*/  FMNMX R160, R177, R160, !PT ;  /* 0x000000a0b1a07209 */ /* 0x001fe20007800000 */
[----:B------:R-:W-:Y:S01]  /*6b00*/  FMUL R177, R161, 1.4426950216293334961 ;  /* 0x3fb8aa3ba1b17820 */ /* 0x000fe20000400000 */
[----:B------:R-:W-:Y:S01]  /*6b10*/  FADD R161, -R20, R4 ;  /* 0x0000000414a17221 */ /* 0x000fe20000000100 */
[----:B------:R-:W-:Y:S01]  /*6b20*/  STS.U16 [R6+UR4+0x9600], R239 ;  /* 0x009600ef06007988 */ /* 0x000fe20008000404 */
[----:B------:R-:W-:-:S02]  /*6b30*/  FMNMX R4, R160, R0, !PT ;  /* 0x00000000a0047209 */ /* 0x000fc40007800000 */
[----:B------:R-:W-:Y:S01]  /*6b40*/  FMUL R161, R161, 1.4426950216293334961 ;  /* 0x3fb8aa3ba1a17820 */ /* 0x000fe20000400000 */
[----:B----4-:R-:W-:Y:S02]  /*6b50*/  STS.U16 [R6+UR4+0x9400], R235 ;  /* 0x009400eb06007988 */ /* 0x010fe40008000404 */
[--C-:B------:R-:W-:Y:S02]  /*6b60*/  FADD R160, R169, -R4.reuse ;  /* 0x80000004a9a07221 */ /* 0x100fe40000000000 */
[----:B------:R0:W2:Y:S01]  /*6b70*/  MUFU.EX2 R169, R161 ;  /* 0x000000a100a97308 */ /* 0x0000a20000000800 */
[----:B------:R-:W-:Y:S01]  /*6b80*/  STS.U16 [R6+UR4+0x9800], R243 ;  /* 0x009800f306007988 */ /* 0x000fe20008000404 */
[----:B0-----:R-:W-:Y:S01]  /*6b90*/  FMUL R161, R160, 1.4426950216293334961 ;  /* 0x3fb8aa3ba0a17820 */ /* 0x001fe20000400000 */
[----:B------:R-:W-:Y:S01]  /*6ba0*/  FADD R160, R171, -R4 ;  /* 0x80000004aba07221 */ /* 0x000fe20000000000 */
[----:B-1----:R-:W-:Y:S01]  /*6bb0*/  FMNMX R156, R156, R153, !PT ;  /* 0x000000999c9c7209 */ /* 0x002fe20007800000 */
[----:B------:R-:W-:-:S03]  /*6bc0*/  FMUL R153, R155, UR5 ;  /* 0x000000059b997c20 */ /* 0x000fc60008400000 */
[----:B------:R0:W-:Y:S01]  /*6bd0*/  MUFU.EX2 R171, R161 ;  /* 0x000000a100ab7308 */ /* 0x0001e20000000800 */
[----:B------:R-:W-:Y:S01]  /*6be0*/  FMUL R155, R159, UR5 ;  /* 0x000000059f9b7c20 */ /* 0x000fe20008400000 */
[----:B------:R-:W-:Y:S01]  /*6bf0*/  FMUL R159, R163, UR5 ;  /* 0x00000005a39f7c20 */ /* 0x000fe20008400000 */
[----:B------:R-:W-:Y:S01]  /*6c00*/  STS.U16 [R6+UR4+0x9c00], R208 ;  /* 0x009c00d006007988 */ /* 0x000fe20008000404 */
[--C-:B0-----:R-:W-:Y:S01]  /*6c10*/  FADD R161, R168, -R4.reuse ;  /* 0x80000004a8a17221 */ /* 0x101fe20000000000 */
[----:B------:R-:W-:Y:S02]  /*6c20*/  FSEL R153, R153, -INF , !P4 ;  /* 0xff80000099997808 */ /* 0x000fe40006000000 */
[----:B------:R-:W-:Y:S01]  /*6c30*/  STS.U16 [R6+UR4+0x9a00], R247 ;  /* 0x009a00f706007988 */ /* 0x000fe20008000404 */
[----:B------:R-:W-:Y:S01]  /*6c40*/  FMUL R163, R161, 1.4426950216293334961 ;  /* 0x3fb8aa3ba1a37820 */ /* 0x000fe20000400000 */
[----:B------:R-:W-:Y:S01]  /*6c50*/  FMUL R164, R164, 1.4426950216293334961 ;  /* 0x3fb8aa3ba4a47820 */ /* 0x000fe20000400000 */
[----:B------:R-:W-:Y:S01]  /*6c60*/  FMUL R160, R160, 1.4426950216293334961 ;  /* 0x3fb8aa3ba0a07820 */ /* 0x000fe20000400000 */
[----:B------:R-:W-:Y:S01]  /*6c70*/  FADD R184, R175, -R4 ;  /* 0x80000004afb87221 */ /* 0x000fe20000000000 */
[----:B------:R-:W-:Y:S01]  /*6c80*/  STS.U16 [R6+UR4+0x9e00], R206 ;  /* 0x009e00ce06007988 */ /* 0x000fe20008000404 */
[----:B------:R0:W-:Y:S01]  /*6c90*/  MUFU.EX2 R175, R163 ;  /* 0x000000a300af7308 */ /* 0x0001e20000000800 */
[----:B------:R-:W-:Y:S01]  /*6ca0*/  FSEL R155, R155, -INF , !P2 ;  /* 0xff8000009b9b7808 */ /* 0x000fe20005000000 */
[----:B------:R-:W-:Y:S01]  /*6cb0*/  FMUL R172, R172, 1.4426950216293334961 ;  /* 0x3fb8aa3bacac7820 */ /* 0x000fe20000400000 */
[----:B------:R-:W3:Y:S05]  /*6cc0*/  LDL.LU R189, [R1+0x1a8] ;  /* 0x0001a80001bd7983 */ /* 0x000eea0000300800 */
[----:B------:R1:W-:Y:S01]  /*6cd0*/  MUFU.EX2 R168, R160 ;  /* 0x000000a000a87308 */ /* 0x0003e20000000800 */
[----:B0-----:R-:W-:-:S07]  /*6ce0*/  FMNMX R163, R154, R153, !PT ;  /* 0x000000999aa37209 */ /* 0x001fce0007800000 */
[----:B------:R0:W-:Y:S01]  /*6cf0*/  MUFU.EX2 R176, R164 ;  /* 0x000000a400b07308 */ /* 0x0001e20000000800 */
[----:B-1----:R-:W-:Y:S01]  /*6d00*/  FMUL R160, R162, UR5 ;  /* 0x00000005a2a07c20 */ /* 0x002fe20008400000 */
[----:B------:R-:W-:Y:S02]  /*6d10*/  FMNMX R163, R158, R163, !PT ;  /* 0x000000a39ea37209 */ /* 0x000fe40007800000 */
[----:B------:R-:W-:Y:S02]  /*6d20*/  ISETP.GT.U32.AND P5, PT, R205, R252, PT ;  /* 0x000000fccd00720c */ /* 0x000fe40003fa4070 */
[----:B------:R-:W-:Y:S01]  /*6d30*/  FSEL R159, R159, -INF , !P3 ;  /* 0xff8000009f9f7808 */ /* 0x000fe20005800000 */
[----:B------:R-:W-:Y:S01]  /*6d40*/  FMUL R161, R167, UR5 ;  /* 0x00000005a7a17c20 */ /* 0x000fe20008400000 */
[----:B------:R-:W-:Y:S01]  /*6d50*/  FMUL R170, R170, 1.4426950216293334961 ;  /* 0x3fb8aa3baaaa7820 */ /* 0x000fe20000400000 */
[----:B0-----:R-:W0:Y:S01]  /*6d60*/  SHFL.BFLY PT, R164, R156, 0x1, 0x1f ;  /* 0x0c201f009ca47f89 */ /* 0x001e2200000e0000 */
[----:B------:R-:W-:-:S02]  /*6d70*/  FSEL R160, R160, -INF , !P1 ;  /* 0xff800000a0a07808 */ /* 0x000fc40004800000 */
[----:B------:R-:W-:Y:S01]  /*6d80*/  FMNMX R163, R155, R163, !PT ;  /* 0x000000a39ba37209 */ /* 0x000fe20007800000 */
[----:B------:R-:W-:Y:S01]  /*6d90*/  FMUL R162, R166, UR5 ;  /* 0x00000005a6a27c20 */ /* 0x000fe20008400000 */
[----:B------:R-:W-:Y:S01]  /*6da0*/  FADD R166, R202, -R4 ;  /* 0x80000004caa67221 */ /* 0x000fe20000000000 */
[----:B------:R-:W-:Y:S01]  /*6db0*/  FMUL R173, R173, 1.4426950216293334961 ;  /* 0x3fb8aa3badad7820 */ /* 0x000fe20000400000 */
[----:B------:R-:W-:Y:S01]  /*6dc0*/  FMNMX R163, R160, R163, !PT ;  /* 0x000000a3a0a37209 */ /* 0x000fe20007800000 */
[----:B------:R-:W-:Y:S01]  /*6dd0*/  FMUL R184, R184, 1.4426950216293334961 ;  /* 0x3fb8aa3bb8b87820 */ /* 0x000fe20000400000 */
[----:B------:R-:W-:Y:S01]  /*6de0*/  ISETP.GT.U32.AND.EX P5, PT, R207, RZ, PT, P5 ;  /* 0x000000ffcf00720c */ /* 0x000fe20003fa4150 */
[----:B------:R-:W-:Y:S01]  /*6df0*/  MUFU.EX2 R23, R23 ;  /* 0x0000001700177308 */ /* 0x000fe20000000800 */
[----:B------:R-:W-:-:S07]  /*6e00*/  FSEL R162, R162, -INF , !P0 ;  /* 0xff800000a2a27808 */ /* 0x000fce0004000000 */
[----:B------:R-:W-:Y:S01]  /*6e10*/  MUFU.EX2 R22, R22 ;  /* 0x0000001600167308 */ /* 0x000fe20000000800 */
[----:B------:R-:W-:Y:S01]  /*6e20*/  FMNMX R163, R159, R163, !PT ;  /* 0x000000a39fa37209 */ /* 0x000fe20007800000 */
[----:B------:R-:W-:Y:S01]  /*6e30*/  FMUL R166, R166, 1.4426950216293334961 ;  /* 0x3fb8aa3ba6a67820 */ /* 0x000fe20000400000 */
[----:B------:R-:W-:Y:S01]  /*6e40*/  FADD R167, R179, -R4 ;  /* 0x80000004b3a77221 */ /* 0x000fe20000000000 */
[----:B------:R-:W-:-:S04]  /*6e50*/  FSEL R161, R161, -INF , !P5 ;  /* 0xff800000a1a17808 */ /* 0x000fc80006800000 */
[----:B------:R-:W-:Y:S01]  /*6e60*/  MUFU.EX2 R21, R21 ;  /* 0x0000001500157308 */ /* 0x000fe20000000800 */
[----:B------:R-:W-:Y:S01]  /*6e70*/  FMNMX R163, R162, R163, !PT ;  /* 0x000000a3a2a37209 */ /* 0x000fe20007800000 */
[----:B------:R-:W-:-:S06]  /*6e80*/  FMUL R167, R167, 1.4426950216293334961 ;  /* 0x3fb8aa3ba7a77820 */ /* 0x000fcc0000400000 */
[----:B------:R-:W-:Y:S01]  /*6e90*/  MUFU.EX2 R177, R177 ;  /* 0x000000b100b17308 */ /* 0x000fe20000000800 */
[----:B------:R-:W-:Y:S01]  /*6ea0*/  FMNMX R163, R161, R163, !PT ;  /* 0x000000a3a1a37209 */ /* 0x000fe20007800000 */
[-C--:B--2---:R-:W-:Y:S01]  /*6eb0*/  FMUL R88, R88, R169.reuse ;  /* 0x000000a958587220 */ /* 0x084fe20000400000 */
[-C--:B------:R-:W-:Y:S01]  /*6ec0*/  FMUL R89, R89, R169.reuse ;  /* 0x000000a959597220 */ /* 0x080fe20000400000 */
[-C--:B------:R-:W-:Y:S01]  /*6ed0*/  FMUL R92, R92, R169.reuse ;  /* 0x000000a95c5c7220 */ /* 0x080fe20000400000 */
[-C--:B------:R-:W-:Y:S01]  /*6ee0*/  FMUL R93, R93, R169.reuse ;  /* 0x000000a95d5d7220 */ /* 0x080fe20000400000 */
[-C--:B------:R-:W-:Y:S01]  /*6ef0*/  FMUL R96, R96, R169.reuse ;  /* 0x000000a960607220 */ /* 0x080fe20000400000 */
[-C--:B------:R-:W-:Y:S01]  /*6f00*/  FMUL R97, R97, R169.reuse ;  /* 0x000000a961617220 */ /* 0x080fe20000400000 */
[----:B------:R1:W-:Y:S01]  /*6f10*/  MUFU.EX2 R179, R166 ;  /* 0x000000a600b37308 */ /* 0x0003e20000000800 */
[----:B0-----:R-:W-:Y:S01]  /*6f20*/  FMNMX R164, R156, R164, !PT ;  /* 0x000000a49ca47209 */ /* 0x001fe20007800000 */
[-C--:B------:R-:W-:Y:S01]  /*6f30*/  FMUL R100, R100, R169.reuse ;  /* 0x000000a964647220 */ /* 0x080fe20000400000 */
[----:B------:R-:W0:Y:S01]  /*6f40*/  SHFL.BFLY PT, R156, R163, 0x2, 0x1f ;  /* 0x0c401f00a39c7f89 */ /* 0x000e2200000e0000 */
[-C--:B------:R-:W-:Y:S01]  /*6f50*/  FMUL R101, R101, R169.reuse ;  /* 0x000000a965657220 */ /* 0x080fe20000400000 */
[-C--:B------:R-:W-:Y:S01]  /*6f60*/  FMUL R104, R104, R169.reuse ;  /* 0x000000a968687220 */ /* 0x080fe20000400000 */
[-C--:B------:R-:W-:Y:S01]  /*6f70*/  FMUL R105, R105, R169.reuse ;  /* 0x000000a969697220 */ /* 0x080fe20000400000 */
[-C--:B------:R-:W-:Y:S01]  /*6f80*/  FMUL R108, R108, R169.reuse ;  /* 0x000000a96c6c7220 */ /* 0x080fe20000400000 */
[----:B------:R-:W-:Y:S01]  /*6f90*/  MUFU.EX2 R172, R172 ;  /* 0x000000ac00ac7308 */ /* 0x000fe20000000800 */
[--C-:B-1----:R-:W-:Y:S01]  /*6fa0*/  FADD R166, R180, -R4.reuse ;  /* 0x80000004b4a67221 */ /* 0x102fe20000000000 */
[-C--:B------:R-:W-:Y:S01]  /*6fb0*/  FMUL R109, R109, R169.reuse ;  /* 0x000000a96d6d7220 */ /* 0x080fe20000400000 */
[-C--:B------:R-:W-:Y:S01]  /*6fc0*/  FMUL R112, R112, R169.reuse ;  /* 0x000000a970707220 */ /* 0x080fe20000400000 */
[-C--:B------:R-:W-:Y:S01]  /*6fd0*/  FMUL R113, R113, R169.reuse ;  /* 0x000000a971717220 */ /* 0x080fe20000400000 */
[-C--:B------:R-:W-:Y:S01]  /*6fe0*/  FMUL R116, R116, R169.reuse ;  /* 0x000000a974747220 */ /* 0x080fe20000400000 */
[-C--:B------:R-:W-:Y:S01]  /*6ff0*/  FMUL R117, R117, R169.reuse ;  /* 0x000000a975757220 */ /* 0x080fe20000400000 */
[-C--:B------:R-:W-:Y:S01]  /*7000*/  FMUL R120, R120, R169.reuse ;  /* 0x000000a978787220 */ /* 0x080fe20000400000 */
[----:B------:R1:W-:Y:S01]  /*7010*/  MUFU.EX2 R180, R167 ;  /* 0x000000a700b47308 */ /* 0x0003e20000000800 */
[-C--:B------:R-:W-:Y:S01]  /*7020*/  FMUL R121, R121, R169.reuse ;  /* 0x000000a979797220 */ /* 0x080fe20000400000 */
[-C--:B------:R-:W-:Y:S01]  /*7030*/  FMUL R124, R124, R169.reuse ;  /* 0x000000a97c7c7220 */ /* 0x080fe20000400000 */
[-C--:B------:R-:W-:Y:S01]  /*7040*/  FMUL R125, R125, R169.reuse ;  /* 0x000000a97d7d7220 */ /* 0x080fe20000400000 */
[-C--:B------:R-:W-:Y:S01]  /*7050*/  FMUL R128, R128, R169.reuse ;  /* 0x000000a980807220 */ /* 0x080fe20000400000 */
[-C--:B------:R-:W-:Y:S01]  /*7060*/  FMUL R129, R129, R169.reuse ;  /* 0x000000a981817220 */ /* 0x080fe20000400000 */
[-C--:B------:R-:W-:Y:S01]  /*7070*/  FMUL R132, R132, R169.reuse ;  /* 0x000000a984847220 */ /* 0x080fe20000400000 */
[-C--:B------:R-:W-:Y:S01]  /*7080*/  FMUL R133, R133, R169.reuse ;  /* 0x000000a985857220 */ /* 0x080fe20000400000 */
[-C--:B------:R-:W-:Y:S01]  /*7090*/  FMUL R136, R136, R169.reuse ;  /* 0x000000a988887220 */ /* 0x080fe20000400000 */
[----:B-1----:R-:W-:Y:S01]  /*70a0*/  FMUL R167, R166, 1.4426950216293334961 ;  /* 0x3fb8aa3ba6a77820 */ /* 0x002fe20000400000 */
[----:B------:R-:W-:Y:S01]  /*70b0*/  FADD R166, R183, -R4 ;  /* 0x80000004b7a67221 */ /* 0x000fe20000000000 */
[-C--:B------:R-:W-:Y:S01]  /*70c0*/  FMUL R137, R137, R169.reuse ;  /* 0x000000a989897220 */ /* 0x080fe20000400000 */
[-C--:B------:R-:W-:Y:S01]  /*70d0*/  FMUL R140, R140, R169.reuse ;  /* 0x000000a98c8c7220 */ /* 0x080fe20000400000 */
[-C--:B------:R-:W-:Y:S01]  /*70e0*/  FMUL R141, R141, R169.reuse ;  /* 0x000000a98d8d7220 */ /* 0x080fe20000400000 */
[----:B------:R-:W-:Y:S01]  /*70f0*/  FMUL R185, R166, 1.4426950216293334961 ;  /* 0x3fb8aa3ba6b97820 */ /* 0x000fe20000400000 */
[----:B------:R-:W-:Y:S01]  /*7100*/  FADD R166, -R4, R0 ;  /* 0x0000000004a67221 */ /* 0x000fe20000000100 */
[----:B------:R-:W-:Y:S01]  /*7110*/  FMNMX R0, R164, R2, !PT ;  /* 0x00000002a4007209 */ /* 0x000fe20007800000 */
[-C--:B------:R-:W-:Y:S01]  /*7120*/  FMUL R144, R144, R169.reuse ;  /* 0x000000a990907220 */ /* 0x080fe20000400000 */
[-C--:B------:R-:W-:Y:S01]  /*7130*/  FMUL R145, R145, R169.reuse ;  /* 0x000000a991917220 */ /* 0x080fe20000400000 */
[-C--:B------:R-:W-:Y:S01]  /*7140*/  FMUL R148, R148, R169.reuse ;  /* 0x000000a994947220 */ /* 0x080fe20000400000 */
[----:B------:R-:W-:Y:S01]  /*7150*/  FMUL R149, R149, R169 ;  /* 0x000000a995957220 */ /* 0x000fe20000400000 */
[--C-:B------:R-:W-:Y:S01]  /*7160*/  FADD R152, R152, -R0.reuse ;  /* 0x8000000098987221 */ /* 0x100fe20000000000 */
[----:B------:R-:W-:Y:S01]  /*7170*/  FADD R164, R181, -R0 ;  /* 0x80000000b5a47221 */ /* 0x000fe20000000000 */
[----:B------:R-:W2:Y:S02]  /*7180*/  LDL R215, [R1+0x1a4] ;  /* 0x0001a40001d77983 */ /* 0x000ea40000100800 */
[----:B------:R-:W-:-:S04]  /*7190*/  FMUL R152, R152, 1.4426950216293334961 ;  /* 0x3fb8aa3b98987820 */ /* 0x000fc80000400000 */
[----:B------:R1:W-:Y:S01]  /*71a0*/  MUFU.EX2 R181, R152 ;  /* 0x0000009800b57308 */ /* 0x0003e20000000800 */
[----:B0-----:R-:W-:Y:S02]  /*71b0*/  FMNMX R156, R163, R156, !PT ;  /* 0x0000009ca39c7209 */ /* 0x001fe40007800000 */
[----:B------:R-:W-:Y:S01]  /*71c0*/  LOP3.LUT R252, R6, 0x20, RZ, 0x3c, !PT ;  /* 0x0000002006fc7812 */ /* 0x000fe200078e3cff */
[----:B-1----:R-:W-:-:S04]  /*71d0*/  FADD R152, R174, -R0 ;  /* 0x80000000ae987221 */ /* 0x002fc80000000000 */
[----:B------:R-:W-:Y:S01]  /*71e0*/  FMUL R152, R152, 1.4426950216293334961 ;  /* 0x3fb8aa3b98987820 */ /* 0x000fe20000400000 */
[----:B------:R-:W-:Y:S03]  /*71f0*/  STS.U16 [R252+UR4+0x8100], R210 ;  /* 0x008100d2fc007988 */ /* 0x000fe60008000404 */
[----:B------:R0:W-:Y:S01]  /*7200*/  MUFU.EX2 R187, R152 ;  /* 0x0000009800bb7308 */ /* 0x0001e20000000800 */
[----:B------:R-:W-:Y:S04]  /*7210*/  STS.U16 [R252+UR4+0x8300], R211 ;  /* 0x008300d3fc007988 */ /* 0x000fe80008000404 */
[----:B------:R-:W-:Y:S04]  /*7220*/  STS.U16 [R252+UR4+0x8500], R214 ;  /* 0x008500d6fc007988 */ /* 0x000fe80008000404 */
[----:B0-----:R-:W0:Y:S04]  /*7230*/  SHFL.BFLY PT, R152, R156, 0x1, 0x1f ;  /* 0x0c201f009c987f89 */ /* 0x001e2800000e0000 */
        /* <DEDUP_REMOVED lines=12> */
[----:B------:R1:W-:Y:S01]  /*7300*/  STS.U16 [R252+UR4+0x9f00], R204 ;  /* 0x009f00ccfc007988 */ /* 0x0003e20008000404 */
[----:B------:R4:W-:Y:S06]  /*7310*/  MEMBAR.ALL.CTA ;  /* 0x0000000000007992 */ /* 0x0009ec0000008000 */
[----:B----4-:R-:W4:Y:S01]  /*7320*/  FENCE.VIEW.ASYNC.S ;  /* 0x00000000000073c6 */ /* 0x010f220000000000 */
[----:B0-----:R-:W-:Y:S01]  /*7330*/  FMNMX R152, R156, R152, !PT ;  /* 0x000000989c987209 */ /* 0x001fe20007800000 */
[----:B------:R-:W-:Y:S01]  /*7340*/  FADD R157, R157, -R0 ;  /* 0x800000009d9d7221 */ /* 0x000fe20000000000 */
[----:B------:R-:W-:-:S02]  /*7350*/  FADD R156, -R0, R2 ;  /* 0x00000002009c7221 */ /* 0x000fc40000000100 */
[----:B------:R-:W-:Y:S01]  /*7360*/  FMNMX R2, R152, R19, !PT ;  /* 0x0000001398027209 */ /* 0x000fe20007800000 */
[----:B------:R-:W-:Y:S01]  /*7370*/  FMUL R157, R157, 1.4426950216293334961 ;  /* 0x3fb8aa3b9d9d7820 */ /* 0x000fe20000400000 */
[--C-:B------:R-:W-:Y:S01]  /*7380*/  FADD R163, R178, -R0.reuse ;  /* 0x80000000b2a37221 */ /* 0x100fe20000000000 */
[--C-:B------:R-:W-:Y:S02]  /*7390*/  FADD R203, R203, -R0.reuse ;  /* 0x80000000cbcb7221 */ /* 0x100fe40000000000 */
[----:B------:R-:W-:Y:S01]  /*73a0*/  FADD R152, -R2, R19 ;  /* 0x0000001302987221 */ /* 0x000fe20000000100 */
[----:B------:R0:W-:Y:S01]  /*73b0*/  MUFU.EX2 R178, R157 ;  /* 0x0000009d00b27308 */ /* 0x0001e20000000800 */
[----:B------:R-:W-:Y:S01]  /*73c0*/  FADD R165, R165, -R0 ;  /* 0x80000000a5a57221 */ /* 0x000fe20000000000 */
[--C-:B------:R-:W-:Y:S01]  /*73d0*/  FADD R154, R154, -R2.reuse ;  /* 0x800000029a9a7221 */ /* 0x100fe20000000000 */
[--C-:B------:R-:W-:Y:S01]  /*73e0*/  FADD R153, R153, -R2.reuse ;  /* 0x8000000299997221 */ /* 0x100fe20000000000 */
[--C-:B------:R-:W-:Y:S01]  /*73f0*/  FADD R158, R158, -R2.reuse ;  /* 0x800000029e9e7221 */ /* 0x100fe20000000000 */
[--C-:B------:R-:W-:Y:S01]  /*7400*/  FADD R155, R155, -R2.reuse ;  /* 0x800000029b9b7221 */ /* 0x100fe20000000000 */
[--C-:B------:R-:W-:Y:S01]  /*7410*/  FADD R160, R160, -R2.reuse ;  /* 0x80000002a0a07221 */ /* 0x100fe20000000000 */
[--C-:B------:R-:W-:Y:S01]  /*7420*/  FADD R159, R159, -R2.reuse ;  /* 0x800000029f9f7221 */ /* 0x100fe20000000000 */
[----:B------:R-:W-:Y:S01]  /*7430*/  FADD R162, R162, -R2 ;  /* 0x80000002a2a27221 */ /* 0x000fe20000000000 */
[----:B0-----:R-:W-:Y:S01]  /*7440*/  FADD R157, R182, -R0 ;  /* 0x80000000b69d7221 */ /* 0x001fe20000000000 */
[----:B------:R-:W-:Y:S01]  /*7450*/  FADD R161, R161, -R2 ;  /* 0x80000002a1a17221 */ /* 0x000fe20000000000 */
[----:B------:R-:W-:Y:S01]  /*7460*/  FMUL R166, R166, 1.4426950216293334961 ;  /* 0x3fb8aa3ba6a67820 */ /* 0x000fe20000400000 */
        /* <DEDUP_REMOVED lines=15> */
[----:B------:R-:W0:Y:S08]  /*7560*/  MUFU.EX2 R186, R166 ;  /* 0x000000a600ba7308 */ /* 0x000e300000000800 */
[----:B------:R-:W5:Y:S08]  /*7570*/  MUFU.EX2 R205, R156 ;  /* 0x0000009c00cd7308 */ /* 0x000f700000000800 */
[----:B-1----:R-:W1:Y:S08]  /*7580*/  MUFU.EX2 R204, R152 ;  /* 0x0000009800cc7308 */ /* 0x002e700000000800 */
[----:B------:R-:W-:Y:S08]  /*7590*/  MUFU.EX2 R182, R203 ;  /* 0x000000cb00b67308 */ /* 0x000ff00000000800 */
[----:B------:R-:W4:Y:S08]  /*75a0*/  MUFU.EX2 R170, R170 ;  /* 0x000000aa00aa7308 */ /* 0x000f300000000800 */
[----:B------:R-:W-:Y:S08]  /*75b0*/  MUFU.EX2 R173, R173 ;  /* 0x000000ad00ad7308 */ /* 0x000ff00000000800 */
[----:B------:R-:W4:Y:S08]  /*75c0*/  MUFU.EX2 R184, R184 ;  /* 0x000000b800b87308 */ /* 0x000f300000000800 */
[----:B------:R-:W-:Y:S08]  /*75d0*/  MUFU.EX2 R183, R167 ;  /* 0x000000a700b77308 */ /* 0x000ff00000000800 */
[----:B------:R-:W3:Y:S08]  /*75e0*/  MUFU.EX2 R185, R185 ;  /* 0x000000b900b97308 */ /* 0x000ef00000000800 */
[----:B------:R-:W3:Y:S08]  /*75f0*/  MUFU.EX2 R174, R164 ;  /* 0x000000a400ae7308 */ /* 0x000ef00000000800 */
[----:B------:R-:W3:Y:S08]  /*7600*/  MUFU.EX2 R188, R163 ;  /* 0x000000a300bc7308 */ /* 0x000ef00000000800 */
[----:B------:R-:W-:Y:S08]  /*7610*/  MUFU.EX2 R202, R157 ;  /* 0x0000009d00ca7308 */ /* 0x000ff00000000800 */
[----:B------:R-:W-:Y:S08]  /*7620*/  MUFU.EX2 R203, R165 ;  /* 0x000000a500cb7308 */ /* 0x000ff00000000800 */
[----:B------:R-:W-:Y:S08]  /*7630*/  MUFU.EX2 R207, R154 ;  /* 0x0000009a00cf7308 */ /* 0x000ff00000000800 */
[----:B------:R4:W3:Y:S08]  /*7640*/  MUFU.EX2 R208, R153 ;  /* 0x0000009900d07308 */ /* 0x0008f00000000800 */
[----:B------:R-:W-:Y:S08]  /*7650*/  MUFU.EX2 R206, R158 ;  /* 0x0000009e00ce7308 */ /* 0x000ff00000000800 */
[----:B------:R3:W3:Y:S08]  /*7660*/  MUFU.EX2 R209, R155 ;  /* 0x0000009b00d17308 */ /* 0x0006f00000000800 */
[----:B------:R-:W-:Y:S08]  /*7670*/  MUFU.EX2 R210, R160 ;  /* 0x000000a000d27308 */ /* 0x000ff00000000800 */
[----:B------:R3:W2:Y:S08]  /*7680*/  MUFU.EX2 R211, R159 ;  /* 0x0000009f00d37308 */ /* 0x0006b00000000800 */
[----:B------:R3:W-:Y:S08]  /*7690*/  MUFU.EX2 R214, R162 ;  /* 0x000000a200d67308 */ /* 0x0007f00000000800 */
[----:B------:R2:W2:Y:S01]  /*76a0*/  MUFU.EX2 R19, R161 ;  /* 0x000000a100137308 */ /* 0x0004a20000000800 */
[-C--:B0-----:R-:W-:Y:S01]  /*76b0*/  FMUL R90, R90, R186.reuse ;  /* 0x000000ba5a5a7220 */ /* 0x081fe20000400000 */
        /* <DEDUP_REMOVED lines=30> */
[----:B------:R-:W-:Y:S01]  /*78a0*/  FMUL R151, R151, R186 ;  /* 0x000000ba97977220 */ /* 0x000fe20000400000 */
[-C--:B-----5:R-:W-:Y:S01]  /*78b0*/  FMUL R24, R24, R205.reuse ;  /* 0x000000cd18187220 */ /* 0x0a0fe20000400000 */
        /* <DEDUP_REMOVED lines=31> */
[-C--:B-1----:R-:W-:Y:S01]  /*7ab0*/  FMUL R26, R26, R204.reuse ;  /* 0x000000cc1a1a7220 */ /* 0x082fe20000400000 */
        /* <DEDUP_REMOVED lines=31> */
[----:B------:R-:W-:-:S02]  /*7cb0*/  F2FP.F16.F32.PACK_AB R152, R22, R23 ;  /* 0x000000171698723e */ /* 0x000fc400000000ff */
[----:B----4-:R-:W-:Y:S02]  /*7cc0*/  F2FP.F16.F32.PACK_AB R153, R168, R171 ;  /* 0x000000aba899723e */ /* 0x010fe400000000ff */
[----:B------:R-:W-:Y:S02]  /*7cd0*/  F2FP.F16.F32.PACK_AB R154, R170, R21 ;  /* 0x00000015aa9a723e */ /* 0x000fe400000000ff */
[----:B---3--:R-:W-:Y:S02]  /*7ce0*/  F2FP.F16.F32.PACK_AB R155, R184, R175 ;  /* 0x000000afb89b723e */ /* 0x008fe400000000ff */
[----:B------:R-:W-:Y:S02]  /*7cf0*/  F2FP.F16.F32.PACK_AB R156, R173, R172 ;  /* 0x000000acad9c723e */ /* 0x000fe400000000ff */
[----:B------:R-:W-:Y:S02]  /*7d00*/  F2FP.F16.F32.PACK_AB R157, R180, R179 ;  /* 0x000000b3b49d723e */ /* 0x000fe400000000ff */
[----:B------:R-:W-:-:S02]  /*7d10*/  F2FP.F16.F32.PACK_AB R158, R177, R176 ;  /* 0x000000b0b19e723e */ /* 0x000fc400000000ff */
[----:B------:R-:W-:Y:S02]  /*7d20*/  F2FP.F16.F32.PACK_AB R159, R185, R183 ;  /* 0x000000b7b99f723e */ /* 0x000fe400000000ff */
[----:B------:R-:W-:Y:S02]  /*7d30*/  F2FP.F16.F32.PACK_AB R160, R174, R181 ;  /* 0x000000b5aea0723e */ /* 0x000fe400000000ff */
[----:B------:R-:W-:Y:S02]  /*7d40*/  F2FP.F16.F32.PACK_AB R162, R178, R187 ;  /* 0x000000bbb2a2723e */ /* 0x000fe400000000ff */
[----:B------:R-:W-:Y:S02]  /*7d50*/  F2FP.F16.F32.PACK_AB R164, R182, R188 ;  /* 0x000000bcb6a4723e */ /* 0x000fe400000000ff */
[----:B--2---:R-:W-:Y:S02]  /*7d60*/  F2FP.F16.F32.PACK_AB R161, R208, R207 ;  /* 0x000000cfd0a1723e */ /* 0x004fe400000000ff */
[----:B------:R-:W-:-:S02]  /*7d70*/  F2FP.F16.F32.PACK_AB R163, R209, R206 ;  /* 0x000000ced1a3723e */ /* 0x000fc400000000ff */
[----:B------:R-:W-:Y:S02]  /*7d80*/  F2FP.F16.F32.PACK_AB R165, R211, R210 ;  /* 0x000000d2d3a5723e */ /* 0x000fe400000000ff */
[----:B------:R-:W-:Y:S02]  /*7d90*/  F2FP.F16.F32.PACK_AB R166, R203, R202 ;  /* 0x000000cacba6723e */ /* 0x000fe400000000ff */
[----:B------:R-:W-:Y:S01]  /*7da0*/  F2FP.F16.F32.PACK_AB R167, R19, R214 ;  /* 0x000000d613a7723e */ /* 0x000fe200000000ff */
[----:B------:R-:W-:Y:S06]  /*7db0*/  BAR.SYNC.DEFER_BLOCKING 0x0 ;  /* 0x0000000000007b1d */ /* 0x000fec0000010000 */
[----:B------:R-:W-:-:S06]  /*7dc0*/  WARPGROUP.ARRIVE ;  /* 0x00000000000079c5 */ /* 0x000fcc0000000000 */
[----:B------:R-:W-:Y:S01]  /*7dd0*/  HGMMA.64x128x16.F32 R88, R152, gdesc[UR8], R88 ;  /* 0x01e0000898587df0 */ /* 0x000fe20008700858 */
[----:B------:R-:W-:Y:S01]  /*7de0*/  UMOV UR42, UR10 ;  /* 0x0000000a002a7c82 */ /* 0x000fe20008000000 */
[----:B------:R-:W-:Y:S01]  /*7df0*/  UMOV UR43, UR11 ;  /* 0x0000000b002b7c82 */ /* 0x000fe20008000000 */
[----:B------:R-:W-:-:S09]  /*7e00*/  UMOV UR36, UR38 ;  /* 0x0000002600247c82 */ /* 0x000fd20008000000 */
[----:B------:R-:W-:-:S12]  /*7e10*/  HGMMA.64x128x16.F32 R88, R156, gdesc[UR36], R88 ;  /* 0x01e000249c587df0 */ /* 0x000fd80008700858 */
[----:B------:R-:W-:Y:S01]  /*7e20*/  HGMMA.64x128x16.F32 R24, R160, gdesc[UR40], R24 ;  /* 0x01e00028a0187df0 */ /* 0x000fe20008700818 */
[----:B------:R-:W-:Y:S01]  /*7e30*/  UMOV UR37, UR39 ;  /* 0x0000002700257c82 */ /* 0x000fe20008000000 */
[----:B------:R-:W-:Y:S01]  /*7e40*/  UMOV UR42, UR36 ;  /* 0x00000024002a7c82 */ /* 0x000fe20008000000 */
[----:B------:R-:W-:Y:S01]  /*7e50*/  UMOV UR43, UR37 ;  /* 0x00000025002b7c82 */ /* 0x000fe20008000000 */
[----:B------:R-:W-:Y:S01]  /*7e60*/  FADD R174, R181, R174 ;  /* 0x000000aeb5ae7221 */ /* 0x000fe20000000000 */
        /* <DEDUP_REMOVED lines=24> */
[----:B------:R-:W-:Y:S01]  /*7ff0*/  R2UR UR8, R11 ;  /* 0x000000000b0872ca */ /* 0x000fe200000e0000 */
[----:B------:R-:W-:Y:S01]  /*8000*/  FADD R22, R177, R22 ;  /* 0x00000016b1167221 */ /* 0x000fe20000000000 */
[----:B------:R-:W-:Y:S01]  /*8010*/  FADD R168, R185, R168 ;  /* 0x000000a8b9a87221 */ /* 0x000fe20000000000 */
[----:B------:R-:W-:Y:S01]  /*8020*/  FADD R207, R19, R207 ;  /* 0x000000cf13cf7221 */ /* 0x000fe20000000000 */
[----:B------:R-:W0:Y:S01]  /*8030*/  SHFL.BFLY PT, R11, R174, 0x2, 0x1f ;  /* 0x0c401f00ae0b7f89 */ /* 0x000e2200000e0000 */
[----:B------:R-:W-:Y:S01]  /*8040*/  R2UR UR9, R12 ;  /* 0x000000000c0972ca */ /* 0x000fe200000e0000 */
[----:B------:R-:W1:Y:S01]  /*8050*/  S2R R218, SR_CTAID.X ;  /* 0x0000000000da7919 */ /* 0x000e620000002500 */
[----:B------:R-:W-:-:S02]  /*8060*/  R2UR UR39, R9 ;  /* 0x00000000092772ca */ /* 0x000fc400000e0000 */
[----:B------:R-:W-:Y:S01]  /*8070*/  R2UR UR38, R10 ;  /* 0x000000000a2672ca */ /* 0x000fe200000e0000 */
[----:B------:R-:W2:Y:S04]  /*8080*/  SHFL.BFLY PT, R9, R22, 0x2, 0x1f ;  /* 0x0c401f0016097f89 */ /* 0x000ea800000e0000 */
[----:B------:R-:W3:Y:S04]  /*8090*/  SHFL.BFLY PT, R10, R168, 0x2, 0x1f ;  /* 0x0c401f00a80a7f89 */ /* 0x000ee800000e0000 */
[----:B------:R-:W4:Y:S01]  /*80a0*/  SHFL.BFLY PT, R12, R207, 0x2, 0x1f ;  /* 0x0c401f00cf0c7f89 */ /* 0x000f2200000e0000 */
[----:B------:R-:W-:Y:S01]  /*80b0*/  HGMMA.64x128x16.F32 R24, R164, gdesc[UR40], R24, gsb0 ;  /* 0x01e00028a4187df0 */ /* 0x000fe20008000818 */
[----:B0-----:R-:W-:Y:S01]  /*80c0*/  FADD R11, R174, R11 ;  /* 0x0000000bae0b7221 */ /* 0x001fe20000000000 */
[----:B--2---:R-:W-:Y:S01]  /*80d0*/  FADD R9, R22, R9 ;  /* 0x0000000916097221 */ /* 0x004fe20000000000 */
[----:B---3--:R-:W-:Y:S01]  /*80e0*/  FADD R10, R168, R10 ;  /* 0x0000000aa80a7221 */ /* 0x008fe20000000000 */
[----:B----4-:R-:W-:-:S02]  /*80f0*/  FADD R12, R207, R12 ;  /* 0x0000000ccf0c7221 */ /* 0x010fc40000000000 */
[----:B------:R-:W0:Y:S01]  /*8100*/  SHFL.BFLY PT, R19, R11, 0x1, 0x1f ;  /* 0x0c201f000b137f89 */ /* 0x000e2200000e0000 */
[----:B------:R-:W-:Y:S01]  /*8110*/  R2UR UR11, R13 ;  /* 0x000000000d0b72ca */ /* 0x000fe200000e0000 */
[----:B------:R-:W-:Y:S01]  /*8120*/  UIADD3 UR61, UP0, UR61, 0x20, URZ ;  /* 0x000000203d3d7890 */ /* 0x000fe2000ff1e03f */
[----:B------:R-:W-:Y:S01]  /*8130*/  R2UR UR10, R14 ;  /* 0x000000000e0a72ca */ /* 0x000fe200000e0000 */
[----:B------:R-:W2:Y:S01]  /*8140*/  SHFL.BFLY PT, R13, R9, 0x1, 0x1f ;  /* 0x0c201f00090d7f89 */ /* 0x000ea200000e0000 */
[----:B-1----:R-:W-:-:S03]  /*8150*/  IMAD.SHL.U32 R218, R218, 0x80, RZ ;  /* 0x00000080dada7824 */ /* 0x002fc600078e00ff */
[----:B------:R-:W1:Y:S01]  /*8160*/  SHFL.BFLY PT, R14, R10, 0x1, 0x1f ;  /* 0x0c201f000a0e7f89 */ /* 0x000e6200000e0000 */
[----:B------:R-:W-:-:S03]  /*8170*/  UIADD3.X UR60, URZ, UR60, URZ, UP0, !UPT ;  /* 0x0000003c3f3c7290 */ /* 0x000fc600087fe43f */
[----:B------:R-:W3:Y:S01]  /*8180*/  SHFL.BFLY PT, R21, R12, 0x1, 0x1f ;  /* 0x0c201f000c157f89 */ /* 0x000ee200000e0000 */
[----:B------:R-:W-:Y:S02]  /*8190*/  VIADD R218, R218, 0x80 ;  /* 0x00000080dada7836 */ /* 0x000fe40000000000 */
[----:B------:R-:W-:-:S03]  /*81a0*/  MOV R22, UR60 ;  /* 0x0000003c00167c02 */ /* 0x000fc60008000f00 */
[----:B------:R-:W-:-:S04]  /*81b0*/  ISETP.LE.U32.AND P0, PT, R218, UR61, PT ;  /* 0x0000003dda007c0c */ /* 0x000fc8000bf03070 */
[----:B------:R-:W-:Y:S01]  /*81c0*/  ISETP.GE.U32.AND.EX P0, PT, R22, RZ, PT, P0 ;  /* 0x000000ff1600720c */ /* 0x000fe20003f06100 */
[----:B0-----:R-:W-:Y:S01]  /*81d0*/  FADD R19, R11, R19 ;  /* 0x000000130b137221 */ /* 0x001fe20000000000 */
[----:B------:R-:W-:Y:S01]  /*81e0*/  MOV R11, R4 ;  /* 0x00000004000b7202 */ /* 0x000fe20000000f00 */
[----:B--2---:R-:W-:Y:S02]  /*81f0*/  FADD R13, R9, R13 ;  /* 0x0000000d090d7221 */ /* 0x004fe40000000000 */
[----:B------:R-:W-:Y:S01]  /*8200*/  FFMA R17, R205, R17, R19 ;  /* 0x00000011cd117223 */ /* 0x000fe20000000013 */
[----:B------:R-:W-:Y:S02]  /*8210*/  IMAD.MOV.U32 R9, RZ, RZ, R2 ;  /* 0x000000ffff097224 */ /* 0x000fe400078e0002 */
[----:B-1----:R-:W-:Y:S01]  /*8220*/  FADD R14, R10, R14 ;  /* 0x0000000e0a0e7221 */ /* 0x002fe20000000000 */
[----:B------:R-:W-:Y:S02]  /*8230*/  IMAD.MOV.U32 R19, RZ, RZ, R2 ;  /* 0x000000ffff137224 */ /* 0x000fe400078e0002 */
[----:B---3--:R-:W-:Y:S01]  /*8240*/  FADD R21, R12, R21 ;  /* 0x000000150c157221 */ /* 0x008fe20000000000 */
[----:B------:R-:W-:-:S02]  /*8250*/  IMAD.MOV.U32 R10, RZ, RZ, R0 ;  /* 0x000000ffff0a7224 */ /* 0x000fc400078e0000 */
[----:B------:R-:W-:Y:S02]  /*8260*/  IMAD.MOV.U32 R2, RZ, RZ, R0 ;  /* 0x000000ffff027224 */ /* 0x000fe400078e0000 */
[----:B------:R-:W-:Y:S01]  /*8270*/  FFMA R15, R169, R15, R13 ;  /* 0x0000000fa90f7223 */ /* 0x000fe2000000000d */
[----:B------:R-:W-:Y:S02]  /*8280*/  IMAD.MOV.U32 R0, RZ, RZ, R4 ;  /* 0x000000ffff007224 */ /* 0x000fe400078e0004 */
[----:B------:R-:W-:Y:S01]  /*8290*/  FFMA R16, R186, R16, R14 ;  /* 0x00000010ba107223 */ /* 0x000fe2000000000e */
[----:B------:R-:W-:Y:S01]  /*82a0*/  FFMA R18, R204, R18, R21 ;  /* 0x00000012cc127223 */ /* 0x000fe20000000015 */
[----:B------:R-:W-:Y:S01]  /*82b0*/  IMAD R3, R215, 0x20, R3 ;  /* 0x00000020d7037824 */ /* 0x000fe200078e0203 */
[----:B------:R-:W-:Y:S01]  /*82c0*/  MOV R4, R20 ;  /* 0x0000001400047202 */ /* 0x000fe20000000f00 */
[----:B------:R-:W-:Y:S02]  /*82d0*/  IMAD R5, R189, 0x20, R5 ;  /* 0x00000020bd057824 */ /* 0x000fe400078e0205 */
[----:B------:R-:W-:Y:S01]  /*82e0*/  IMAD.MOV.U32 R12, RZ, RZ, R20 ;  /* 0x000000ffff0c7224 */ /* 0x000fe200078e0014 */
[----:B------:R-:W-:-:S02]  /*82f0*/  WARPGROUP.DEPBAR.LE gsb0, 0x0 ;  /* 0x00008000000079c5 */ /* 0x000fc40000010000 */
[----:B------:R-:W-:Y:S05]  /*8300*/  @!P0 BRA `(.L_x_1) ;  /* 0xffffffc8009c8947 */ /* 0x000fea000383ffff */
.L_x_0:
[----:B------:R-:W0:Y:S01]  /*8310*/  S2R R4, SR_TID.X ;  /* 0x0000000000047919 */ /* 0x000e220000002100 */
[----:B------:R-:W-:Y:S01]  /*8320*/  FSETP.GT.AND P3, PT, |R18|, 8.50705917302346158658e+37, PT ;  /* 0x7e8000001200780b */ /* 0x000fe20003f64200 */
[----:B------:R-:W-:Y:S01]  /*8330*/  FMUL R20, R75, 0.25 ;  /* 0x3e8000004b147820 */ /* 0x000fe20000400000 */
[----:B------:R-:W-:Y:S01]  /*8340*/  FSETP.GT.AND P2, PT, |R17|, 8.50705917302346158658e+37, PT ;  /* 0x7e8000001100780b */ /* 0x000fe20003f44200 */
[----:B------:R-:W1:Y:S01]  /*8350*/  S2R R0, SR_TID.X ;  /* 0x0000000000007919 */ /* 0x000e620000002100 */
[----:B------:R-:W-:Y:S01]  /*8360*/  FSETP.GT.AND P0, PT, |R16|, 8.50705917302346158658e+37, PT ;  /* 0x7e8000001000780b */ /* 0x000fe20003f04200 */
[----:B------:R-:W-:Y:S01]  /*8370*/  FMUL R19, R62, 0.25 ;  /* 0x3e8000003e137820 */ /* 0x000fe20000400000 */
[----:B------:R-:W-:Y:S01]  /*8380*/  FSEL R75, R20, R75, P3 ;  /* 0x0000004b144b7208 */ /* 0x000fe20001800000 */
[----:B------:R-:W-:Y:S01]  /*8390*/  FMUL R20, R63, 0.25 ;  /* 0x3e8000003f147820 */ /* 0x000fe20000400000 */
[----:B------:R-:W-:Y:S01]  /*83a0*/  FMUL R22, R71, 0.25 ;  /* 0x3e80000047167820 */ /* 0x000fe20000400000 */
[----:B------:R-:W-:Y:S01]  /*83b0*/  FMUL R14, R83, 0.25 ;  /* 0x3e800000530e7820 */ /* 0x000fe20000400000 */
[----:B------:R-:W-:Y:S01]  /*83c0*/  FSEL R62, R19, R62, P3 ;  /* 0x0000003e133e7208 */ /* 0x000fe20001800000 */
        /* <DEDUP_REMOVED lines=20> */
[C---:B0-----:R-:W-:Y:S01]  /*8510*/  IMAD.SHL.U32 R2, R4.reuse, 0x10, RZ ;  /* 0x0000001004027824 */ /* 0x041fe200078e00ff */
[C---:B------:R-:W-:Y:S01]  /*8520*/  LOP3.LUT R7, R4.reuse, 0x60, RZ, 0xc0, !PT ;  /* 0x0000006004077812 */ /* 0x040fe200078ec0ff */
[----:B------:R-:W-:-:S02]  /*8530*/  IMAD.SHL.U32 R3, R4, 0x40, RZ ;  /* 0x0000004004037824 */ /* 0x000fc400078e00ff */
[----:B------:R-:W-:Y:S01]  /*8540*/  FMUL R20, R27, 0.25 ;  /* 0x3e8000001b147820 */ /* 0x000fe20000400000 */
[----:B-1----:R-:W-:Y:S01]  /*8550*/  IMAD.SHL.U32 R5, R0, 0x8, RZ ;  /* 0x0000000800057824 */ /* 0x002fe200078e00ff */
[----:B------:R-:W-:Y:S01]  /*8560*/  LOP3.LUT R2, R2, 0xf0, RZ, 0xc0, !PT ;  /* 0x000000f002027812 */ /* 0x000fe200078ec0ff */
[----:B------:R-:W-:Y:S01]  /*8570*/  IMAD.SHL.U32 R6, R0, 0x4, RZ ;  /* 0x0000000400067824 */ /* 0x000fe200078e00ff */
[----:B------:R-:W-:Y:S01]  /*8580*/  LOP3.LUT R3, R3, 0x400, RZ, 0xc0, !PT ;  /* 0x0000040003037812 */ /* 0x000fe200078ec0ff */
[----:B------:R-:W-:Y:S01]  /*8590*/  FMUL R21, R16, 8388608 ;  /* 0x4b00000010157820 */ /* 0x000fe20000400000 */
[----:B------:R-:W-:Y:S01]  /*85a0*/  LOP3.LUT R5, R5, 0x38, RZ, 0xc0, !PT ;  /* 0x0000003805057812 */ /* 0x000fe200078ec0ff */
[----:B------:R-:W-:Y:S01]  /*85b0*/  FMUL R8, R87, 0.25 ;  /* 0x3e80000057087820 */ /* 0x000fe20000400000 */
[----:B------:R-:W-:Y:S01]  /*85c0*/  LOP3.LUT R6, R6, 0x1c0, RZ, 0xc0, !PT ;  /* 0x000001c006067812 */ /* 0x000fe200078ec0ff */
[----:B------:R-:W-:Y:S01]  /*85d0*/  FMUL R13, R86, 0.25 ;  /* 0x3e800000560d7820 */ /* 0x000fe20000400000 */
[----:B------:R-:W-:Y:S01]  /*85e0*/  IADD3 R2, R3, UR4, R2 ;  /* 0x0000000403027c10 */ /* 0x000fe2000fffe002 */
[----:B------:R-:W-:Y:S01]  /*85f0*/  FMUL R157, R88, 0.25 ;  /* 0x3e800000589d7820 */ /* 0x000fe20000400000 */
[----:B------:R-:W-:Y:S01]  /*8600*/  IADD3 R6, R6, UR4, R5 ;  /* 0x0000000406067c10 */ /* 0x000fe2000fffe005 */
[----:B------:R-:W-:Y:S01]  /*8610*/  FMUL R5, R82, 0.25 ;  /* 0x3e80000052057820 */ /* 0x000fe20000400000 */
[----:B------:R-:W-:Y:S01]  /*8620*/  SHF.R.U32.HI R3, RZ, 0x1, R0 ;  /* 0x00000001ff037819 */ /* 0x000fe20000011600 */
[----:B------:R-:W-:Y:S01]  /*8630*/  BAR.SYNC.DEFER_BLOCKING 0x0 ;  /* 0x0000000000007b1d */ /* 0x000fe20000010000 */
[----:B------:R-:W-:Y:S01]  /*8640*/  LEA R2, R7, R2, 0x3 ;  /* 0x0000000207027211 */ /* 0x000fe200078e18ff */
[----:B------:R-:W-:Y:S01]  /*8650*/  FMUL R7, R74, 0.25 ;  /* 0x3e8000004a077820 */ /* 0x000fe20000400000 */
[----:B------:R-:W-:Y:S01]  /*8660*/  LOP3.LUT R3, R3, 0x4, RZ, 0xc0, !PT ;  /* 0x0000000403037812 */ /* 0x000fe200078ec0ff */
[----:B------:R-:W-:Y:S01]  /*8670*/  IMAD.SHL.U32 R0, R0, 0x2, RZ ;  /* 0x0000000200007824 */ /* 0x000fe200078e00ff */
[----:B------:R-:W-:Y:S01]  /*8680*/  FSEL R82, R5, R82, P3 ;  /* 0x0000005205527208 */ /* 0x000fe20001800000 */
[----:B------:R-:W-:Y:S01]  /*8690*/  FMUL R5, R78, 0.25 ;  /* 0x3e8000004e057820 */ /* 0x000fe20000400000 */
[----:B------:R-:W-:Y:S01]  /*86a0*/  FSEL R74, R7, R74, P3 ;  /* 0x0000004a074a7208 */ /* 0x000fe20001800000 */
[----:B------:R-:W-:-:S02]  /*86b0*/  IMAD.IADD R3, R3, 0x1, R6 ;  /* 0x0000000103037824 */ /* 0x000fc400078e0206 */
        /* <DEDUP_REMOVED lines=119> */
[----:B------:R-:W-:Y:S01]  /*8e30*/  IMAD.MOV.U32 R5, RZ, RZ, R15 ;  /* 0x000000ffff057224 */ /* 0x000fe200078e000f */
[----:B------:R-:W-:Y:S01]  /*8e40*/  FSEL R127, R20, R127, P0 ;  /* 0x0000007f147f7208 */ /* 0x000fe20000000000 */
[----:B------:R-:W-:Y:S01]  /*8e50*/  FMUL R20, R119, 0.25 ;  /* 0x3e80000077147820 */ /* 0x000fe20000400000 */
[----:B------:R-:W-:Y:S01]  /*8e60*/  FSEL R110, R7, R110, P0 ;  /* 0x0000006e076e7208 */ /* 0x000fe20000000000 */
[----:B------:R-:W-:Y:S01]  /*8e70*/  FMUL R7, R98, 0.25 ;  /* 0x3e80000062077820 */ /* 0x000fe20000400000 */
[----:B------:R-:W-:Y:S01]  /*8e80*/  FSEL R103, R6, R103, P0 ;  /* 0x0000006706677208 */ /* 0x000fe20000000000 */
[----:B------:R-:W-:Y:S01]  /*8e90*/  FMUL R6, R149, 0.25 ;  /* 0x3e80000095067820 */ /* 0x000fe20000400000 */
[----:B------:R-:W-:Y:S01]  /*8ea0*/  FSETP.GT.AND P1, PT, |R5|, 8.50705917302346158658e+37, PT ;  /* 0x7e8000000500780b */ /* 0x000fe20003f24200 */
        /* <DEDUP_REMOVED lines=72> */
[C---:B------:R-:W-:Y:S01]  /*9330*/  FMUL R6, R5.reuse, 8388608 ;  /* 0x4b00000005067820 */ /* 0x040fe20000400000 */
[----:B------:R-:W-:Y:S01]  /*9340*/  FSETP.GEU.AND P4, PT, R5, 1.175494350822287508e-38, PT ;  /* 0x008000000500780b */ /* 0x000fe20003f8e000 */
[----:B------:R-:W0:Y:S01]  /*9350*/  S2R R184, SR_CTAID.X ;  /* 0x0000000000b87919 */ /* 0x000e220000002500 */
[----:B------:R-:W-:Y:S01]  /*9360*/  FSEL R120, R19, R120, P1 ;  /* 0x0000007813787208 */ /* 0x000fe20000800000 */
[----:B------:R-:W-:Y:S01]  /*9370*/  FMUL R19, R100, 0.25 ;  /* 0x3e80000064137820 */ /* 0x000fe20000400000 */
[----:B------:R-:W-:Y:S01]  /*9380*/  FSEL R95, R22, R95, P0 ;  /* 0x0000005f165f7208 */ /* 0x000fe20000000000 */
[----:B------:R-:W-:Y:S01]  /*9390*/  FMUL R22, R129, 0.25 ;  /* 0x3e80000081167820 */ /* 0x000fe20000400000 */
[----:B------:R-:W-:Y:S01]  /*93a0*/  FSEL R113, R20, R113, P1 ;  /* 0x0000007114717208 */ /* 0x000fe20000800000 */
[----:B------:R-:W-:Y:S01]  /*93b0*/  FMUL R20, R101, 0.25 ;  /* 0x3e80000065147820 */ /* 0x000fe20000400000 */
[----:B------:R-:W-:Y:S01]  /*93c0*/  FSEL R104, R15, R104, P1 ;  /* 0x000000680f687208 */ /* 0x000fe20000800000 */
[----:B------:R-:W1:Y:S01]  /*93d0*/  S2R R185, SR_TID.X ;  /* 0x0000000000b97919 */ /* 0x000e620000002100 */
[----:B------:R-:W-:Y:S01]  /*93e0*/  FSEL R96, R7, R96, P1 ;  /* 0x0000006007607208 */ /* 0x000fe20000800000 */
[----:B------:R-:W-:Y:S01]  /*93f0*/  FMUL R7, R18, 8388608 ;  /* 0x4b00000012077820 */ /* 0x000fe20000400000 */
[----:B------:R-:W-:Y:S01]  /*9400*/  FSEL R6, R6, R5, !P4 ;  /* 0x0000000506067208 */ /* 0x000fe20006000000 */
[----:B------:R-:W-:Y:S01]  /*9410*/  ULDC.64 UR8, c[0x0][0x270] ;  /* 0x00009c0000087ab9 */ /* 0x000fe20000000a00 */
[----:B------:R-:W-:Y:S01]  /*9420*/  FSEL R15, RZ, -23, P4 ;  /* 0xc1b80000ff0f7808 */ /* 0x000fe20002000000 */
[----:B------:R-:W2:Y:S01]  /*9430*/  S2UR UR10, SR_CTAID.Y ;  /* 0x00000000000a79c3 */ /* 0x000ea20000002600 */
[----:B------:R-:W-:Y:S01]  /*9440*/  FSETP.GEU.AND P4, PT, R18, 1.175494350822287508e-38, PT ;  /* 0x008000001200780b */ /* 0x000fe20003f8e000 */
[----:B------:R-:W-:Y:S01]  /*9450*/  VIADD R153, R6, 0xc0cafb0d ;  /* 0xc0cafb0d06997836 */ /* 0x000fe20000000000 */
[----:B------:R-:W-:Y:S01]  /*9460*/  FSEL R100, R19, R100, P1 ;  /* 0x0000006413647208 */ /* 0x000fe20000800000 */
[----:B------:R-:W-:Y:S01]  /*9470*/  FMUL R19, R92, 0.25 ;  /* 0x3e8000005c137820 */ /* 0x000fe20000400000 */
[----:B------:R-:W-:-:S02]  /*9480*/  FSETP.GEU.AND P6, PT, R16, 1.175494350822287508e-38, PT ;  /* 0x008000001000780b */ /* 0x000fc40003fce000 */
[----:B------:R-:W-:Y:S01]  /*9490*/  FSEL R129, R22, R129, P1 ;  /* 0x0000008116817208 */ /* 0x000fe20000800000 */
[----:B------:R-:W-:Y:S01]  /*94a0*/  FMUL R22, R109, 0.25 ;  /* 0x3e8000006d167820 */ /* 0x000fe20000400000 */
[----:B------:R-:W-:Y:S01]  /*94b0*/  FSEL R101, R20, R101, P1 ;  /* 0x0000006514657208 */ /* 0x000fe20000800000 */
[----:B------:R-:W-:Y:S01]  /*94c0*/  FMUL R20, R93, 0.25 ;  /* 0x3e8000005d147820 */ /* 0x000fe20000400000 */
[----:B------:R-:W-:Y:S02]  /*94d0*/  FSEL R7, R7, R18, !P4 ;  /* 0x0000001207077208 */ /* 0x000fe40006000000 */
[----:B------:R-:W-:Y:S02]  /*94e0*/  FSEL R14, R14, R83, P3 ;  /* 0x000000530e0e7208 */ /* 0x000fe40001800000 */
[----:B------:R-:W-:Y:S02]  /*94f0*/  FSEL R21, R21, R16, !P6 ;  /* 0x0000001015157208 */ /* 0x000fe40007000000 */
[----:B------:R-:W-:Y:S01]  /*9500*/  FSEL R83, RZ, -23, P6 ;  /* 0xc1b80000ff537808 */ /* 0x000fe20003000000 */
[----:B0-----:R-:W-:Y:S01]  /*9510*/  IMAD.SHL.U32 R184, R184, 0x80, RZ ;  /* 0x00000080b8b87824 */ /* 0x001fe200078e00ff */
[C---:B------:R-:W-:Y:S01]  /*9520*/  FSETP.GEU.AND P6, PT, |R18|.reuse, 1.175494350822287508e-38, PT ;  /* 0x008000001200780b */ /* 0x040fe20003fce200 */
[----:B------:R-:W-:Y:S01]  /*9530*/  @P3 FMUL R18, R18, 0.25 ;  /* 0x3e80000012123820 */ /* 0x000fe20000400000 */
[----:B------:R-:W-:-:S02]  /*9540*/  FSEL R155, RZ, -23, P4 ;  /* 0xc1b80000ff9b7808 */ /* 0x000fc40002000000 */
[----:B------:R-:W-:Y:S01]  /*9550*/  FSEL R8, R8, R87, P3 ;  /* 0x0000005708087208 */ /* 0x000fe20001800000 */
[----:B--2---:R-:W-:Y:S01]  /*9560*/  UIMAD UR8, UR10, UR8, URZ ;  /* 0x000000080a0872a4 */ /* 0x004fe2000f8e023f */
[----:B------:R-:W-:Y:S01]  /*9570*/  FSEL R13, R13, R86, P3 ;  /* 0x000000560d0d7208 */ /* 0x000fe20001800000 */
[----:B------:R-:W-:Y:S01]  /*9580*/  VIADD R86, R21, 0xc0cafb0d ;  /* 0xc0cafb0d15567836 */ /* 0x000fe20000000000 */
[----:B------:R-:W-:Y:S01]  /*9590*/  FSEL R19, R19, R92, P1 ;  /* 0x0000005c13137208 */ /* 0x000fe20000800000 */
[----:B------:R-:W-:Y:S01]  /*95a0*/  VIADD R92, R7, 0xc0cafb0d ;  /* 0xc0cafb0d075c7836 */ /* 0x000fe20000000000 */
[----:B------:R-:W-:Y:S02]  /*95b0*/  FSETP.GEU.AND P4, PT, |R17|, 1.175494350822287508e-38, PT ;  /* 0x008000001100780b */ /* 0x000fe40003f8e200 */
[C---:B------:R-:W-:Y:S01]  /*95c0*/  FSETP.GEU.AND P3, PT, |R16|.reuse, 1.175494350822287508e-38, PT ;  /* 0x008000001000780b */ /* 0x040fe20003f6e200 */
[----:B------:R-:W-:Y:S01]  /*95d0*/  @P0 FMUL R16, R16, 0.25 ;  /* 0x3e80000010100820 */ /* 0x000fe20000400000 */
[----:B------:R-:W-:Y:S01]  /*95e0*/  FSEL R109, R22, R109, P1 ;  /* 0x0000006d166d7208 */ /* 0x000fe20000800000 */
[----:B------:R-:W-:Y:S01]  /*95f0*/  FMUL R22, R89, 0.25 ;  /* 0x3e80000059167820 */ /* 0x000fe20000400000 */
[----:B------:R-:W-:Y:S01]  /*9600*/  FSEL R93, R20, R93, P1 ;  /* 0x0000005d145d7208 */ /* 0x000fe20000800000 */
[C---:B------:R-:W-:Y:S01]  /*9610*/  FMUL R20, R17.reuse, 8388608 ;  /* 0x4b00000011147820 */ /* 0x040fe20000400000 */
[----:B------:R-:W-:Y:S01]  /*9620*/  FSETP.GEU.AND P5, PT, R17, 1.175494350822287508e-38, PT ;  /* 0x008000001100780b */ /* 0x000fe20003fae000 */
[----:B------:R-:W-:Y:S01]  /*9630*/  @!P6 FMUL R18, R18, 16777216 ;  /* 0x4b8000001212e820 */ /* 0x000fe20000400000 */
[----:B------:R-:W-:Y:S01]  /*9640*/  LOP3.LUT R153, R153, 0xff800000, RZ, 0xc0, !PT ;  /* 0xff80000099997812 */ /* 0x000fe200078ec0ff */
[----:B------:R-:W-:Y:S01]  /*9650*/  @!P6 FMUL R82, R82, 16777216 ;  /* 0x4b8000005252e820 */ /* 0x000fe20000400000 */
[----:B------:R-:W-:Y:S01]  /*9660*/  LOP3.LUT R92, R92, 0xff800000, RZ, 0xc0, !PT ;  /* 0xff8000005c5c7812 */ /* 0x000fe200078ec0ff */
[----:B------:R-:W-:Y:S01]  /*9670*/  @!P6 FMUL R8, R8, 16777216 ;  /* 0x4b8000000808e820 */ /* 0x000fe20000400000 */
[----:B------:R-:W-:Y:S01]  /*9680*/  FSEL R89, R22, R89, P1 ;  /* 0x0000005916597208 */ /* 0x000fe20000800000 */
[----:B------:R-:W-:Y:S01]  /*9690*/  @!P3 FMUL R16, R16, 16777216 ;  /* 0x4b8000001010b820 */ /* 0x000fe20000400000 */
[----:B------:R-:W-:Y:S01]  /*96a0*/  FSEL R20, R20, R17, !P5 ;  /* 0x0000001114147208 */ /* 0x000fe20006800000 */
[----:B------:R-:W-:Y:S01]  /*96b0*/  @P2 FMUL R17, R17, 0.25 ;  /* 0x3e80000011112820 */ /* 0x000fe20000400000 */
[----:B------:R-:W-:Y:S01]  /*96c0*/  I2FP.F32.S32 R22, R153 ;  /* 0x0000009900167245 */ /* 0x000fe20000201400 */
[----:B------:R-:W-:Y:S01]  /*96d0*/  @!P6 FMUL R13, R13, 16777216 ;  /* 0x4b8000000d0de820 */ /* 0x000fe20000400000 */
[----:B------:R-:W-:Y:S01]  /*96e0*/  I2FP.F32.S32 R158, R92 ;  /* 0x0000005c009e7245 */ /* 0x000fe20000201400 */
[----:B------:R-:W-:Y:S01]  /*96f0*/  @!P4 FMUL R17, R17, 16777216 ;  /* 0x4b8000001111c820 */ /* 0x000fe20000400000 */
[----:B------:R-:W-:Y:S01]  /*9700*/  FSEL R152, R157, R88, P1 ;  /* 0x000000589d987208 */ /* 0x000fe20000800000 */
[----:B------:R-:W-:Y:S01]  /*9710*/  FFMA.FTZ R88, R22, 1.1920928955078125e-07, R15 ;  /* 0x3400000016587823 */ /* 0x000fe2000001000f */
[----:B------:R-:W-:Y:S01]  /*9720*/  MUFU.RCP R16, R16 ;  /* 0x0000001000107308 */ /* 0x000fe20000001000 */
[----:B------:R-:W-:Y:S01]  /*9730*/  FFMA.FTZ R22, R158, 1.1920928955078125e-07, R155 ;  /* 0x340000009e167823 */ /* 0x000fe2000001009b */
[----:B------:R-:W-:Y:S01]  /*9740*/  FSETP.GEU.AND P2, PT, |R5|, 1.175494350822287508e-38, PT ;  /* 0x008000000500780b */ /* 0x000fe20003f4e200 */
[----:B------:R-:W-:Y:S01]  /*9750*/  @!P6 FMUL R14, R14, 16777216 ;  /* 0x4b8000000e0ee820 */ /* 0x000fe20000400000 */
[----:B------:R-:W-:Y:S01]  /*9760*/  @!P6 FMUL R79, R79, 16777216 ;  /* 0x4b8000004f4fe820 */ /* 0x000fe20000400000 */
[----:B------:R-:W-:Y:S01]  /*9770*/  @!P6 FMUL R78, R78, 16777216 ;  /* 0x4b8000004e4ee820 */ /* 0x000fe20000400000 */
[----:B------:R-:W-:Y:S01]  /*9780*/  @!P6 FMUL R75, R75, 16777216 ;  /* 0x4b8000004b4be820 */ /* 0x000fe20000400000 */
[----:B------:R-:W-:Y:S01]  /*9790*/  @!P6 FMUL R74, R74, 16777216 ;  /* 0x4b8000004a4ae820 */ /* 0x000fe20000400000 */
[----:B------:R-:W0:Y:S01]  /*97a0*/  MUFU.RCP R155, R18 ;  /* 0x00000012009b7308 */ /* 0x000e220000001000 */
[----:B------:R-:W-:Y:S01]  /*97b0*/  @!P6 FMUL R71, R71, 16777216 ;  /* 0x4b8000004747e820 */ /* 0x000fe20000400000 */
[----:B------:R-:W-:Y:S01]  /*97c0*/  @!P6 FMUL R70, R70, 16777216 ;  /* 0x4b8000004646e820 */ /* 0x000fe20000400000 */
[----:B------:R-:W-:Y:S01]  /*97d0*/  @!P6 FMUL R67, R67, 16777216 ;  /* 0x4b8000004343e820 */ /* 0x000fe20000400000 */
[----:B------:R-:W-:Y:S01]  /*97e0*/  @!P6 FMUL R66, R66, 16777216 ;  /* 0x4b8000004242e820 */ /* 0x000fe20000400000 */
[----:B------:R-:W-:Y:S01]  /*97f0*/  @!P6 FMUL R63, R63, 16777216 ;  /* 0x4b8000003f3fe820 */ /* 0x000fe20000400000 */
[----:B------:R-:W-:Y:S01]  /*9800*/  @!P6 FMUL R62, R62, 16777216 ;  /* 0x4b8000003e3ee820 */ /* 0x000fe20000400000 */
[----:B------:R-:W-:Y:S01]  /*9810*/  @!P6 FMUL R59, R59, 16777216 ;  /* 0x4b8000003b3be820 */ /* 0x000fe20000400000 */
[----:B------:R-:W2:Y:S01]  /*9820*/  MUFU.RCP R17, R17 ;  /* 0x0000001100117308 */ /* 0x000ea20000001000 */
[----:B------:R-:W-:Y:S01]  /*9830*/  @!P6 FMUL R58, R58, 16777216 ;  /* 0x4b8000003a3ae820 */ /* 0x000fe20000400000 */
        /* <DEDUP_REMOVED lines=15> */
[----:B------:R-:W-:Y:S01]  /*9930*/  @P1 FMUL R5, R5, 0.25 ;  /* 0x3e80000005051820 */ /* 0x000fe20000400000 */
        /* <DEDUP_REMOVED lines=33> */
[----:B0-----:R-:W-:Y:S01]  /*9b50*/  FMUL R15, R155, R82 ;  /* 0x000000529b0f7220 */ /* 0x001fe20000400000 */
        /* <DEDUP_REMOVED lines=32> */
[C---:B------:R-:W-:Y:S01]  /*9d60*/  FMUL R8, R155.reuse, R8 ;  /* 0x000000089b087220 */ /* 0x040fe20000400000 */
        /* <DEDUP_REMOVED lines=28> */
[----:B------:R-:W-:Y:S01]  /*9f30*/  FMUL R82, R155, R27 ;  /* 0x0000001b9b527220 */ /* 0x000fe20000400000 */
[----:B------:R-:W-:Y:S01]  /*9f40*/  @!P2 FMUL R5, R5, 16777216 ;  /* 0x4b8000000505a820 */ /* 0x000fe20000400000 */
[----:B------:R-:W-:Y:S01]  /*9f50*/  FMUL R155, R155, R26 ;  /* 0x0000001a9b9b7220 */ /* 0x000fe20000400000 */
[C---:B--2---:R-:W-:Y:S01]  /*9f60*/  FMUL R85, R17.reuse, R85 ;  /* 0x0000005511557220 */ /* 0x044fe20000400000 */
        /* <DEDUP_REMOVED lines=63> */
[----:B------:R-:W-:Y:S01]  /*a360*/  IADD3 R87, R20, -0x3f3504f3, RZ ;  /* 0xc0cafb0d14577810 */ /* 0x000fe20007ffe0ff */
[----:B------:R-:W0:Y:S01]  /*a370*/  MUFU.RCP R16, R5 ;  /* 0x0000000500107308 */ /* 0x000e220000001000 */
[----:B------:R-:W-:Y:S01]  /*a380*/  LOP3.LUT R86, R86, 0xff800000, RZ, 0xc0, !PT ;  /* 0xff80000056567812 */ /* 0x000fe200078ec0ff */
[----:B------:R-:W-:Y:S01]  /*a390*/  IMAD.IADD R153, R6, 0x1, -R153 ;  /* 0x0000000106997824 */ /* 0x000fe200078e0a99 */
[----:B------:R-:W-:Y:S01]  /*a3a0*/  LOP3.LUT R87, R87, 0xff800000, RZ, 0xc0, !PT ;  /* 0xff80000057577812 */ /* 0x000fe200078ec0ff */
[----:B------:R-:W-:Y:S01]  /*a3b0*/  IMAD.MOV.U32 R91, RZ, RZ, 0x3dc6b27f ;  /* 0x3dc6b27fff5b7424 */ /* 0x000fe200078e00ff */
[----:B------:R-:W-:Y:S01]  /*a3c0*/  I2FP.F32.S32 R154, R86 ;  /* 0x00000056009a7245 */ /* 0x000fe20000201400 */
[----:B------:R-:W-:Y:S01]  /*a3d0*/  IMAD.IADD R86, R21, 0x1, -R86 ;  /* 0x0000000115567824 */ /* 0x000fe200078e0a56 */
[-C--:B------:R-:W-:Y:S01]  /*a3e0*/  I2FP.F32.S32 R156, R87.reuse ;  /* 0x00000057009c7245 */ /* 0x080fe20000201400 */
[----:B------:R-:W-:Y:S01]  /*a3f0*/  @!P2 FMUL R89, R89, 16777216 ;  /* 0x4b8000005959a820 */ /* 0x000fe20000400000 */
[----:B------:R-:W-:Y:S01]  /*a400*/  IADD3 R87, R20, -R87, RZ ;  /* 0x8000005714577210 */ /* 0x000fe20007ffe0ff */
[----:B------:R-:W-:Y:S01]  /*a410*/  @!P2 FMUL R152, R152, 16777216 ;  /* 0x4b8000009898a820 */ /* 0x000fe20000400000 */
[----:B------:R-:W-:Y:S01]  /*a420*/  FADD R153, R153, -1 ;  /* 0xbf80000099997421 */ /* 0x000fe20000000000 */
[----:B------:R-:W-:Y:S01]  /*a430*/  FADD R86, R86, -1 ;  /* 0xbf80000056567421 */ /* 0x000fe20000000000 */
[----:B------:R-:W-:-:S02]  /*a440*/  IMAD.IADD R92, R7, 0x1, -R92 ;  /* 0x00000001075c7824 */ /* 0x000fc400078e0a5c */
[----:B------:R-:W-:Y:S01]  /*a450*/  FADD R87, R87, -1 ;  /* 0xbf80000057577421 */ /* 0x000fe20000000000 */
        /* <DEDUP_REMOVED lines=30> */
[C---:B0-----:R-:W-:Y:S01]  /*a640*/  FMUL R89, R16.reuse, R89 ;  /* 0x0000005910597220 */ /* 0x041fe20000400000 */
[----:B------:R-:W-:Y:S01]  /*a650*/  FMUL R152, R16, R152 ;  /* 0x0000009810987220 */ /* 0x000fe20000400000 */
[-C--:B------:R-:W-:Y:S01]  /*a660*/  FFMA.FTZ R24, R153, R91.reuse, -0.16845393180847167969 ;  /* 0xbe2c7f3099187423 */ /* 0x080fe2000001005b */
[-C--:B------:R-:W-:Y:S01]  /*a670*/  FFMA.FTZ R5, R86, R91.reuse, -0.16845393180847167969 ;  /* 0xbe2c7f3056057423 */ /* 0x080fe2000001005b */
[----:B------:R-:W-:Y:S01]  /*a680*/  F2FP.F16.F32.PACK_AB R17, R17, R32 ;  /* 0x000000201111723e */ /* 0x000fe200000000ff */
[----:B------:R-:W-:Y:S01]  /*a690*/  FADD R92, R92, -1 ;  /* 0xbf8000005c5c7421 */ /* 0x000fe20000000000 */
[----:B------:R-:W-:Y:S01]  /*a6a0*/  FFMA.FTZ R32, R87, R91, -0.16845393180847167969 ;  /* 0xbe2c7f3057207423 */ /* 0x000fe2000001005b */
        /* <DEDUP_REMOVED lines=30> */
[----:B------:R-:W-:Y:S01]  /*a890*/  FFMA.FTZ R24, R153, R24, 0.1716887056827545166 ;  /* 0x3e2fcf2a99187423 */ /* 0x000fe20000010018 */
[----:B------:R-:W-:Y:S01]  /*a8a0*/  FFMA.FTZ R5, R86, R5, 0.1716887056827545166 ;  /* 0x3e2fcf2a56057423 */ /* 0x000fe20000010005 */
[----:B------:R-:W-:Y:S01]  /*a8b0*/  F2FP.F16.F32.PACK_AB R16, R89, R152 ;  /* 0x000000985910723e */ /* 0x000fe200000000ff */
[----:B------:R-:W-:Y:S01]  /*a8c0*/  FFMA.FTZ R89, R92, R91, -0.16845393180847167969 ;  /* 0xbe2c7f305c597423 */ /* 0x000fe2000001005b */
[----:B------:R-:W-:Y:S01]  /*a8d0*/  FFMA.FTZ R32, R87, R32, 0.1716887056827545166 ;  /* 0x3e2fcf2a57207423 */ /* 0x000fe20000010020 */
[----:B------:R-:W-:Y:S01]  /*a8e0*/  FFMA.FTZ R24, R153, R24, -0.17900948226451873779 ;  /* 0xbe374e4399187423 */ /* 0x000fe20000010018 */
[----:B------:R-:W-:Y:S01]  /*a8f0*/  FFMA.FTZ R5, R86, R5, -0.17900948226451873779 ;  /* 0xbe374e4356057423 */ /* 0x000fe20000010005 */
[----:B------:R-:W-:Y:S01]  /*a900*/  FFMA.FTZ R89, R92, R89, 0.1716887056827545166 ;  /* 0x3e2fcf2a5c597423 */ /* 0x000fe20000010059 */
[----:B------:R-:W-:Y:S01]  /*a910*/  FFMA.FTZ R32, R87, R32, -0.17900948226451873779 ;  /* 0xbe374e4357207423 */ /* 0x000fe20000010020 */
[----:B------:R-:W-:Y:S01]  /*a920*/  FFMA.FTZ R24, R153, R24, 0.20512372255325317383 ;  /* 0x3e520bf499187423 */ /* 0x000fe20000010018 */
[----:B------:R-:W-:Y:S01]  /*a930*/  FFMA.FTZ R5, R86, R5, 0.20512372255325317383 ;  /* 0x3e520bf456057423 */ /* 0x000fe20000010005 */
[----:B------:R-:W-:Y:S01]  /*a940*/  FFMA.FTZ R89, R92, R89, -0.17900948226451873779 ;  /* 0xbe374e435c597423 */ /* 0x000fe20000010059 */
[----:B------:R-:W-:Y:S01]  /*a950*/  FFMA.FTZ R32, R87, R32, 0.20512372255325317383 ;  /* 0x3e520bf457207423 */ /* 0x000fe20000010020 */
[----:B------:R-:W-:Y:S01]  /*a960*/  FFMA.FTZ R24, R153, R24, -0.24046532809734344482 ;  /* 0xbe763c8b99187423 */ /* 0x000fe20000010018 */
[----:B------:R-:W-:Y:S01]  /*a970*/  FFMA.FTZ R5, R86, R5, -0.24046532809734344482 ;  /* 0xbe763c8b56057423 */ /* 0x000fe20000010005 */
[----:B------:R-:W-:Y:S01]  /*a980*/  FFMA.FTZ R89, R92, R89, 0.20512372255325317383 ;  /* 0x3e520bf45c597423 */ /* 0x000fe20000010059 */
[----:B------:R-:W-:Y:S01]  /*a990*/  FFMA.FTZ R32, R87, R32, -0.24046532809734344482 ;  /* 0xbe763c8b57207423 */ /* 0x000fe20000010020 */
[----:B------:R-:W-:Y:S01]  /*a9a0*/  FFMA.FTZ R24, R153, R24, 0.28857114911079406738 ;  /* 0x3e93bf9999187423 */ /* 0x000fe20000010018 */
[----:B------:R-:W-:Y:S01]  /*a9b0*/  FFMA.FTZ R5, R86, R5, 0.28857114911079406738 ;  /* 0x3e93bf9956057423 */ /* 0x000fe20000010005 */
[----:B------:R-:W-:Y:S01]  /*a9c0*/  FFMA.FTZ R89, R92, R89, -0.24046532809734344482 ;  /* 0xbe763c8b5c597423 */ /* 0x000fe20000010059 */
[----:B------:R-:W-:Y:S01]  /*a9d0*/  FFMA.FTZ R32, R87, R32, 0.28857114911079406738 ;  /* 0x3e93bf9957207423 */ /* 0x000fe20000010020 */
[----:B------:R-:W-:Y:S01]  /*a9e0*/  FFMA.FTZ R24, R153, R24, -0.36067417263984680176 ;  /* 0xbeb8aa4999187423 */ /* 0x000fe20000010018 */
[----:B------:R-:W-:Y:S01]  /*a9f0*/  FFMA.FTZ R5, R86, R5, -0.36067417263984680176 ;  /* 0xbeb8aa4956057423 */ /* 0x000fe20000010005 */
[----:B------:R-:W-:Y:S01]  /*aa00*/  F2FP.F16.F32.PACK_AB R18, R18, R157 ;  /* 0x0000009d1212723e */ /* 0x000fe200000000ff */
[----:B------:R-:W-:Y:S01]  /*aa10*/  FFMA.FTZ R89, R92, R89, 0.28857114911079406738 ;  /* 0x3e93bf995c597423 */ /* 0x000fe20000010059 */
[----:B------:R-:W-:Y:S01]  /*aa20*/  F2FP.F16.F32.PACK_AB R19, R82, R155 ;  /* 0x0000009b5213723e */ /* 0x000fe200000000ff */
[----:B------:R-:W-:Y:S01]  /*aa30*/  FFMA.FTZ R32, R87, R32, -0.36067417263984680176 ;  /* 0xbeb8aa4957207423 */ /* 0x000fe20000010020 */
[----:B------:R-:W-:Y:S01]  /*aa40*/  FFMA.FTZ R24, R153, R24, 0.48089820146560668945 ;  /* 0x3ef6384a99187423 */ /* 0x000fe20000010018 */
[----:B------:R-:W-:Y:S01]  /*aa50*/  FFMA.FTZ R5, R86, R5, 0.48089820146560668945 ;  /* 0x3ef6384a56057423 */ /* 0x000fe20000010005 */
[----:B------:R-:W-:Y:S01]  /*aa60*/  FFMA.FTZ R89, R92, R89, -0.36067417263984680176 ;  /* 0xbeb8aa495c597423 */ /* 0x000fe20000010059 */
[----:B------:R-:W-:Y:S01]  /*aa70*/  FFMA.FTZ R32, R87, R32, 0.48089820146560668945 ;  /* 0x3ef6384a57207423 */ /* 0x000fe20000010020 */
[----:B------:R0:W-:Y:S01]  /*aa80*/  STSM.16.M88.4 [R2], R16 ;  /* 0x0000001002007844 */ /* 0x0001e20000000200 */
[----:B------:R-:W-:Y:S01]  /*aa90*/  FFMA.FTZ R24, R153, R24, -0.72134751081466674805 ;  /* 0xbf38aa3b99187423 */ /* 0x000fe20000010018 */
[----:B------:R-:W-:Y:S01]  /*aaa0*/  FFMA.FTZ R5, R86, R5, -0.72134751081466674805 ;  /* 0xbf38aa3b56057423 */ /* 0x000fe20000010005 */
[----:B------:R-:W-:Y:S01]  /*aab0*/  ISETP.GE.U32.AND P0, PT, R6, 0x7f800000, PT ;  /* 0x7f8000000600780c */ /* 0x000fe20003f06070 */
[----:B------:R-:W-:Y:S01]  /*aac0*/  FFMA.FTZ R89, R92, R89, 0.48089820146560668945 ;  /* 0x3ef6384a5c597423 */ /* 0x000fe20000010059 */
[----:B------:R-:W-:Y:S01]  /*aad0*/  FFMA.FTZ R32, R87, R32, -0.72134751081466674805 ;  /* 0xbf38aa3b57207423 */ /* 0x000fe20000010020 */
[----:B------:R-:W-:Y:S01]  /*aae0*/  FSEL R23, RZ, -23, P5 ;  /* 0xc1b80000ff177808 */ /* 0x000fe20002800000 */
[----:B------:R-:W-:Y:S01]  /*aaf0*/  FMUL R24, R153, R24 ;  /* 0x0000001899187220 */ /* 0x000fe20000400000 */
[----:B------:R-:W-:Y:S01]  /*ab00*/  FMUL R5, R86, R5 ;  /* 0x0000000556057220 */ /* 0x000fe20000400000 */
[----:B------:R-:W-:Y:S01]  /*ab10*/  ISETP.GE.U32.AND P5, PT, R20, 0x7f800000, PT ;  /* 0x7f8000001400780c */ /* 0x000fe20003fa6070 */
[----:B------:R-:W-:Y:S01]  /*ab20*/  FFMA.FTZ R89, R92, R89, -0.72134751081466674805 ;  /* 0xbf38aa3b5c597423 */ /* 0x000fe20000010059 */
[----:B------:R-:W-:Y:S01]  /*ab30*/  ISETP.GE.U32.AND P4, PT, R7, 0x7f800000, PT ;  /* 0x7f8000000700780c */ /* 0x000fe20003f86070 */
[----:B------:R-:W-:Y:S01]  /*ab40*/  FMUL R32, R87, R32 ;  /* 0x0000002057207220 */ /* 0x000fe20000400000 */
[----:B------:R-:W-:Y:S01]  /*ab50*/  FMUL R24, R153, R24 ;  /* 0x0000001899187220 */ /* 0x000fe20000400000 */
[----:B------:R-:W-:Y:S01]  /*ab60*/  FMUL R5, R86, R5 ;  /* 0x0000000556057220 */ /* 0x000fe20000400000 */
[----:B------:R-:W-:Y:S01]  /*ab70*/  FMUL R89, R92, R89 ;  /* 0x000000595c597220 */ /* 0x000fe20000400000 */
[----:B------:R-:W-:Y:S01]  /*ab80*/  FMUL R32, R87, R32 ;  /* 0x0000002057207220 */ /* 0x000fe20000400000 */
[----:B------:R-:W-:Y:S01]  /*ab90*/  FFMA.FTZ R153, R153, 1.4426950216293334961, R24 ;  /* 0x3fb8aa3b99997823 */ /* 0x000fe20000010018 */
[----:B------:R-:W-:Y:S01]  /*aba0*/  FFMA.FTZ R86, R86, 1.4426950216293334961, R5 ;  /* 0x3fb8aa3b56567823 */ /* 0x000fe20000010005 */
[----:B------:R-:W-:-:S02]  /*abb0*/  @P0 IMAD.MOV.U32 R5, RZ, RZ, 0x7f800000 ;  /* 0x7f800000ff050424 */ /* 0x000fc400078e00ff */
[----:B------:R-:W-:Y:S01]  /*abc0*/  FMUL R89, R92, R89 ;  /* 0x000000595c597220 */ /* 0x000fe20000400000 */
[----:B------:R-:W-:Y:S01]  /*abd0*/  FFMA.FTZ R32, R87, 1.4426950216293334961, R32 ;  /* 0x3fb8aa3b57207823 */ /* 0x000fe20000010020 */
[----:B------:R-:W-:Y:S01]  /*abe0*/  LOP3.LUT R87, R4, 0x7f, RZ, 0xc0, !PT ;  /* 0x0000007f04577812 */ /* 0x000fe200078ec0ff */
[----:B------:R-:W-:Y:S01]  /*abf0*/  FADD R88, R88, R153 ;  /* 0x0000009958587221 */ /* 0x000fe20000000000 */
[----:B------:R-:W-:Y:S01]  /*ac00*/  FFMA.FTZ R83, R154, 1.1920928955078125e-07, R83 ;  /* 0x340000009a537823 */ /* 0x000fe20000010053 */
[C---:B------:R-:W-:Y:S01]  /*ac10*/  FSETP.NEU.AND P3, PT, R6.reuse, RZ, PT ;  /* 0x000000ff0600720b */ /* 0x040fe20003f6d000 */
[----:B------:R-:W-:Y:S01]  /*ac20*/  @P0 FFMA.FTZ R88, R6, R5, +INF ;  /* 0x7f80000006580423 */ /* 0x000fe20000010005 */
[----:B------:R-:W-:Y:S01]  /*ac30*/  FFMA.FTZ R23, R156, 1.1920928955078125e-07, R23 ;  /* 0x340000009c177823 */ /* 0x000fe20000010017 */
[----:B------:R-:W-:Y:S01]  /*ac40*/  FFMA.FTZ R89, R92, 1.4426950216293334961, R89 ;  /* 0x3fb8aa3b5c597823 */ /* 0x000fe20000010059 */
[----:B------:R-:W-:Y:S01]  /*ac50*/  @P5 IMAD.MOV.U32 R5, RZ, RZ, 0x7f800000 ;  /* 0x7f800000ff055424 */ /* 0x000fe200078e00ff */
[----:B------:R-:W-:Y:S01]  /*ac60*/  @P4 MOV R6, 0x7f800000 ;  /* 0x7f80000000064802 */ /* 0x000fe20000000f00 */
[----:B------:R-:W-:Y:S01]  /*ac70*/  FADD R83, R83, R86 ;  /* 0x0000005653537221 */ /* 0x000fe20000000000 */
[----:B------:R-:W-:Y:S01]  /*ac80*/  LEA R87, R87, UR4, 0x4 ;  /* 0x0000000457577c11 */ /* 0x000fe2000f8e20ff */
[----:B------:R-:W-:Y:S01]  /*ac90*/  FADD R82, R23, R32 ;  /* 0x0000002017527221 */ /* 0x000fe20000000000 */
[----:B------:R-:W-:Y:S01]  /*aca0*/  FADD R86, R22, R89 ;  /* 0x0000005916567221 */ /* 0x000fe20000000000 */
[----:B------:R-:W-:Y:S01]  /*acb0*/  @P5 FFMA.FTZ R82, R20, R5, +INF ;  /* 0x7f80000014525423 */ /* 0x000fe20000010005 */
[C---:B------:R-:W-:Y:S01]  /*acc0*/  FSETP.NEU.AND P0, PT, R7.reuse, RZ, PT ;  /* 0x000000ff0700720b */ /* 0x040fe20003f0d000 */
[----:B------:R-:W-:Y:S01]  /*acd0*/  @P4 FFMA.FTZ R86, R7, R6, +INF ;  /* 0x7f80000007564423 */ /* 0x000fe20000010006 */
[----:B------:R-:W-:Y:S01]  /*ace0*/  BAR.SYNC.DEFER_BLOCKING 0x0 ;  /* 0x0000000000007b1d */ /* 0x000fe20000010000 */
[----:B------:R-:W-:-:S02]  /*acf0*/  ISETP.GE.U32.AND P1, PT, R21, 0x7f800000, PT ;  /* 0x7f8000001500780c */ /* 0x000fc40003f26070 */
[----:B------:R-:W-:Y:S02]  /*ad00*/  FSETP.NEU.AND P2, PT, R21, RZ, PT ;  /* 0x000000ff1500720b */ /* 0x000fe40003f4d000 */
[----:B------:R-:W-:Y:S02]  /*ad10*/  F2FP.F16.F32.PACK_AB R22, R29, R28 ;  /* 0x0000001c1d16723e */ /* 0x000fe400000000ff */
[----:B------:R-:W-:Y:S02]  /*ad20*/  F2FP.F16.F32.PACK_AB R23, R31, R30 ;  /* 0x0000001e1f17723e */ /* 0x000fe400000000ff */
[----:B------:R-:W-:Y:S02]  /*ad30*/  F2FP.F16.F32.PACK_AB R26, R26, R27 ;  /* 0x0000001b1a1a723e */ /* 0x000fe400000000ff */
[----:B------:R-:W-:Y:S02]  /*ad40*/  F2FP.F16.F32.PACK_AB R24, R97, R96 ;  /* 0x000000606118723e */ /* 0x000fe400000000ff */
[----:B------:R-:W-:Y:S01]  /*ad50*/  F2FP.F16.F32.PACK_AB R25, R25, R98 ;  /* 0x000000621919723e */ /* 0x000fe200000000ff */
[----:B0-----:R-:W-:Y:S01]  /*ad60*/  @P1 IMAD.MOV.U32 R16, RZ, RZ, 0x7f800000 ;  /* 0x7f800000ff101424 */ /* 0x001fe200078e00ff */
[----:B------:R-:W-:-:S02]  /*ad70*/  F2FP.F16.F32.PACK_AB R27, R35, R34 ;  /* 0x00000022231b723e */ /* 0x000fc400000000ff */
[----:B------:R-:W-:Y:S01]  /*ad80*/  F2FP.F16.F32.PACK_AB R28, R101, R100 ;  /* 0x00000064651c723e */ /* 0x000fe200000000ff */
[----:B------:R-:W-:Y:S01]  /*ad90*/  @P1 FFMA.FTZ R83, R21, R16, +INF ;  /* 0x7f80000015531423 */ /* 0x000fe20000010010 */
[----:B------:R-:W-:Y:S01]  /*ada0*/  FSETP.NEU.AND P1, PT, R20, RZ, PT ;  /* 0x000000ff1400720b */ /* 0x000fe20003f2d000 */
[----:B------:R-:W0:Y:S01]  /*adb0*/  LDC R101, c[0x0][0x278] ;  /* 0x00009e00ff657b82 */ /* 0x000e220000000800 */
[----:B------:R-:W-:Y:S02]  /*adc0*/  F2FP.F16.F32.PACK_AB R20, R93, R90 ;  /* 0x0000005a5d14723e */ /* 0x000fe400000000ff */
[----:B------:R-:W-:Y:S01]  /*add0*/  F2FP.F16.F32.PACK_AB R21, R95, R94 ;  /* 0x0000005e5f15723e */ /* 0x000fe200000000ff */
[----:B------:R-:W2:Y:S01]  /*ade0*/  LDS.128 R4, [R87] ;  /* 0x0000000057047984 */ /* 0x000ea20000000c00 */
[----:B------:R-:W-:Y:S02]  /*adf0*/  F2FP.F16.F32.PACK_AB R29, R103, R102 ;  /* 0x00000066671d723e */ /* 0x000fe400000000ff */
[----:B------:R-:W-:Y:S01]  /*ae00*/  F2FP.F16.F32.PACK_AB R30, R37, R36 ;  /* 0x00000024251e723e */ /* 0x000fe200000000ff */
[----:B------:R-:W-:Y:S01]  /*ae10*/  BAR.SYNC.DEFER_BLOCKING 0x0 ;  /* 0x0000000000007b1d */ /* 0x000fe20000010000 */
[----:B------:R-:W-:-:S02]  /*ae20*/  F2FP.F16.F32.PACK_AB R31, R39, R38 ;  /* 0x00000026271f723e */ /* 0x000fc400000000ff */
[----:B------:R-:W-:Y:S02]  /*ae30*/  F2FP.F16.F32.PACK_AB R32, R105, R104 ;  /* 0x000000686920723e */ /* 0x000fe400000000ff */
[----:B------:R-:W-:Y:S02]  /*ae40*/  F2FP.F16.F32.PACK_AB R33, R33, R106 ;  /* 0x0000006a2121723e */ /* 0x000fe400000000ff */
[----:B------:R-:W-:Y:S02]  /*ae50*/  F2FP.F16.F32.PACK_AB R34, R41, R40 ;  /* 0x000000282922723e */ /* 0x000fe400000000ff */
[----:B------:R-:W-:Y:S02]  /*ae60*/  F2FP.F16.F32.PACK_AB R35, R43, R42 ;  /* 0x0000002a2b23723e */ /* 0x000fe400000000ff */
[----:B------:R-:W-:Y:S02]  /*ae70*/  F2FP.F16.F32.PACK_AB R40, R109, R108 ;  /* 0x0000006c6d28723e */ /* 0x000fe400000000ff */
[----:B------:R-:W-:-:S02]  /*ae80*/  F2FP.F16.F32.PACK_AB R41, R111, R110 ;  /* 0x0000006e6f29723e */ /* 0x000fc400000000ff */
[----:B------:R-:W-:Y:S02]  /*ae90*/  F2FP.F16.F32.PACK_AB R42, R45, R44 ;  /* 0x0000002c2d2a723e */ /* 0x000fe400000000ff */
[----:B------:R-:W-:Y:S02]  /*aea0*/  F2FP.F16.F32.PACK_AB R43, R47, R46 ;  /* 0x0000002e2f2b723e */ /* 0x000fe400000000ff */
[----:B------:R-:W-:Y:S02]  /*aeb0*/  F2FP.F16.F32.PACK_AB R36, R113, R112 ;  /* 0x000000707124723e */ /* 0x000fe400000000ff */
[----:B------:R-:W-:Y:S02]  /*aec0*/  F2FP.F16.F32.PACK_AB R37, R115, R114 ;  /* 0x000000727325723e */ /* 0x000fe400000000ff */
[----:B------:R-:W-:Y:S01]  /*aed0*/  F2FP.F16.F32.PACK_AB R38, R49, R48 ;  /* 0x000000303126723e */ /* 0x000fe200000000ff */
[----:B------:R-:W-:Y:S01]  /*aee0*/  STSM.16.M88.4 [R2], R20 ;  /* 0x0000001402007844 */ /* 0x000fe20000000200 */
[----:B------:R-:W-:-:S02]  /*aef0*/  F2FP.F16.F32.PACK_AB R39, R51, R50 ;  /* 0x000000323327723e */ /* 0x000fc400000000ff */
[----:B------:R-:W-:Y:S01]  /*af00*/  F2FP.F16.F32.PACK_AB R48, R117, R116 ;  /* 0x000000747530723e */ /* 0x000fe200000000ff */
[----:B------:R-:W-:Y:S01]  /*af10*/  BAR.SYNC.DEFER_BLOCKING 0x0 ;  /* 0x0000000000007b1d */ /* 0x000fe20000010000 */
        /* <DEDUP_REMOVED lines=9> */
[----:B------:R-:W-:Y:S02]  /*afb0*/  F2FP.F16.F32.PACK_AB R58, R61, R60 ;  /* 0x0000003c3d3a723e */ /* 0x000fe400000000ff */
[----:B------:R-:W-:-:S02]  /*afc0*/  F2FP.F16.F32.PACK_AB R59, R63, R62 ;  /* 0x0000003e3f3b723e */ /* 0x000fc400000000ff */
[----:B------:R-:W-:Y:S01]  /*afd0*/  F2FP.F16.F32.PACK_AB R52, R129, R128 ;  /* 0x000000808134723e */ /* 0x000fe200000000ff */
[----:B------:R-:W3:Y:S01]  /*afe0*/  LDS.128 R16, [R87] ;  /* 0x0000000057107984 */ /* 0x000ee20000000c00 */
[----:B------:R-:W-:Y:S02]  /*aff0*/  F2FP.F16.F32.PACK_AB R53, R131, R130 ;  /* 0x000000828335723e */ /* 0x000fe400000000ff */
[----:B------:R-:W-:Y:S01]  /*b000*/  F2FP.F16.F32.PACK_AB R54, R65, R64 ;  /* 0x000000404136723e */ /* 0x000fe200000000ff */
[----:B------:R-:W-:Y:S01]  /*b010*/  BAR.SYNC.DEFER_BLOCKING 0x0 ;  /* 0x0000000000007b1d */ /* 0x000fe20000010000 */
[----:B------:R-:W-:Y:S02]  /*b020*/  F2FP.F16.F32.PACK_AB R55, R67, R66 ;  /* 0x000000424337723e */ /* 0x000fe400000000ff */
[----:B------:R-:W-:Y:S02]  /*b030*/  F2FP.F16.F32.PACK_AB R60, R133, R132 ;  /* 0x00000084853c723e */ /* 0x000fe400000000ff */
[----:B------:R-:W-:-:S02]  /*b040*/  F2FP.F16.F32.PACK_AB R61, R135, R134 ;  /* 0x00000086873d723e */ /* 0x000fc400000000ff */
[----:B------:R-:W-:Y:S02]  /*b050*/  F2FP.F16.F32.PACK_AB R62, R69, R68 ;  /* 0x00000044453e723e */ /* 0x000fe400000000ff */
[----:B------:R-:W-:Y:S01]  /*b060*/  F2FP.F16.F32.PACK_AB R63, R71, R70 ;  /* 0x00000046473f723e */ /* 0x000fe200000000ff */
[----:B------:R-:W4:Y:S01]  /*b070*/  LDC.64 R68, c[0x0][0x228] ;  /* 0x00008a00ff447b82 */ /* 0x000f220000000a00 */
[----:B------:R-:W-:Y:S02]  /*b080*/  F2FP.F16.F32.PACK_AB R136, R137, R136 ;  /* 0x000000888988723e */ /* 0x000fe400000000ff */
[----:B------:R-:W-:Y:S02]  /*b090*/  F2FP.F16.F32.PACK_AB R137, R139, R138 ;  /* 0x0000008a8b89723e */ /* 0x000fe400000000ff */
[----:B------:R-:W-:Y:S02]  /*b0a0*/  F2FP.F16.F32.PACK_AB R138, R73, R72 ;  /* 0x00000048498a723e */ /* 0x000fe400000000ff */
[----:B------:R-:W-:-:S02]  /*b0b0*/  F2FP.F16.F32.PACK_AB R139, R75, R74 ;  /* 0x0000004a4b8b723e */ /* 0x000fc400000000ff */
[----:B------:R-:W-:Y:S01]  /*b0c0*/  F2FP.F16.F32.PACK_AB R140, R141, R140 ;  /* 0x0000008c8d8c723e */ /* 0x000fe200000000ff */
[----:B------:R-:W5:Y:S01]  /*b0d0*/  LDC R75, c[0x0][0x278] ;  /* 0x00009e00ff4b7b82 */ /* 0x000f620000000800 */
[----:B------:R-:W-:Y:S02]  /*b0e0*/  F2FP.F16.F32.PACK_AB R141, R143, R142 ;  /* 0x0000008e8f8d723e */ /* 0x000fe400000000ff */
[----:B------:R-:W-:Y:S01]  /*b0f0*/  F2FP.F16.F32.PACK_AB R142, R77, R76 ;  /* 0x0000004c4d8e723e */ /* 0x000fe200000000ff */
[----:B------:R-:W-:Y:S01]  /*b100*/  STSM.16.M88.4 [R2], R24 ;  /* 0x0000001802007844 */ /* 0x000fe20000000200 */
[----:B------:R-:W-:Y:S02]  /*b110*/  F2FP.F16.F32.PACK_AB R143, R79, R78 ;  /* 0x0000004e4f8f723e */ /* 0x000fe400000000ff */
[----:B-1----:R-:W-:Y:S01]  /*b120*/  LOP3.LUT R184, R184, 0x7f, R185, 0xf8, !PT ;  /* 0x0000007fb8b87812 */ /* 0x002fe200078ef8b9 */
[----:B------:R-:W-:Y:S01]  /*b130*/  BAR.SYNC.DEFER_BLOCKING 0x0 ;  /* 0x0000000000007b1d */ /* 0x000fe20000010000 */
[----:B------:R-:W-:-:S02]  /*b140*/  F2FP.F16.F32.PACK_AB R144, R145, R144 ;  /* 0x000000909190723e */ /* 0x000fc400000000ff */
[----:B------:R-:W-:Y:S01]  /*b150*/  F2FP.F16.F32.PACK_AB R145, R147, R146 ;  /* 0x000000929391723e */ /* 0x000fe200000000ff */
[----:B------:R-:W-:Y:S01]  /*b160*/  IMAD R64, R184, UR9, RZ ;  /* 0x00000009b8407c24 */ /* 0x000fe2000f8e02ff */
[----:B------:R-:W-:Y:S01]  /*b170*/  F2FP.F16.F32.PACK_AB R147, R14, R15 ;  /* 0x0000000f0e93723e */ /* 0x000fe200000000ff */
[----:B------:R-:W-:Y:S01]  /*b180*/  USHF.L.U32 UR9, UR8, 0x1, URZ ;  /* 0x0000000108097899 */ /* 0x000fe2000800063f */
[----:B------:R-:W-:Y:S01]  /*b190*/  F2FP.F16.F32.PACK_AB R146, R81, R80 ;  /* 0x000000505192723e */ /* 0x000fe200000000ff */
[C---:B------:R-:W-:Y:S01]  /*b1a0*/  IMAD.SHL.U32 R73, R64.reuse, 0x2, RZ ;  /* 0x0000000240497824 */ /* 0x040fe200078e00ff */
[----:B------:R-:W-:Y:S01]  /*b1b0*/  F2FP.F16.F32.PACK_AB R148, R149, R148 ;  /* 0x000000949594723e */ /* 0x000fe200000000ff */
[----:B------:R-:W-:Y:S01]  /*b1c0*/  IMAD.HI R14, R64, 0x2, RZ ;  /* 0x00000002400e7827 */ /* 0x000fe200078e02ff */
[----:B------:R-:W-:Y:S02]  /*b1d0*/  F2FP.F16.F32.PACK_AB R149, R151, R150 ;  /* 0x000000969795723e */ /* 0x000fe400000000ff */
[----:B----4-:R-:W-:Y:S01]  /*b1e0*/  IADD3 R72, P4, P5, R73, UR9, R68 ;  /* 0x0000000949487c10 */ /* 0x010fe2000fd9e044 */
[----:B------:R-:W-:Y:S01]  /*b1f0*/  UIMAD.WIDE UR8, UR8, 0x2, URZ ;  /* 0x00000002080878a5 */ /* 0x000fe2000f8e023f */
[----:B------:R-:W-:Y:S01]  /*b200*/  F2FP.F16.F32.PACK_AB R150, R85, R84 ;  /* 0x000000545596723e */ /* 0x000fe200000000ff */
[C---:B-----5:R-:W-:Y:S01]  /*b210*/  IMAD.SHL.U32 R77, R75.reuse, 0x2, RZ ;  /* 0x000000024b4d7824 */ /* 0x060fe200078e00ff */
[----:B------:R-:W-:Y:S01]  /*b220*/  F2FP.F16.F32.PACK_AB R151, R8, R13 ;  /* 0x0000000d0897723e */ /* 0x000fe200000000ff */
[C---:B------:R-:W-:Y:S01]  /*b230*/  IMAD R85, R75.reuse, 0x6, RZ ;  /* 0x000000064b557824 */ /* 0x040fe200078e02ff */
[----:B--2---:R-:W-:Y:S01]  /*b240*/  PRMT R8, R4, 0x7632, R8 ;  /* 0x0000763204087816 */ /* 0x004fe20000000008 */
[C---:B------:R-:W-:Y:S01]  /*b250*/  IMAD R13, R75.reuse, 0x3, RZ ;  /* 0x000000034b0d7824 */ /* 0x040fe200078e02ff */
[----:B------:R-:W-:Y:S01]  /*b260*/  IADD3.X R73, R14, UR9, R69, P4, P5 ;  /* 0x000000090e497c10 */ /* 0x000fe2000a7ea445 */
[----:B------:R-:W-:Y:S01]  /*b270*/  IMAD R89, R75, 0xa, RZ ;  /* 0x0000000a4b597824 */ /* 0x000fe200078e02ff */
[-C--:B------:R-:W-:Y:S01]  /*b280*/  IADD3 R14, P4, R77, R72.reuse, RZ ;  /* 0x000000484d0e7210 */ /* 0x080fe20007f9e0ff */
[----:B------:R-:W1:Y:S01]  /*b290*/  LDS.128 R20, [R87] ;  /* 0x0000000057147984 */ /* 0x000e620000000c00 */
[CC--:B------:R-:W-:Y:S01]  /*b2a0*/  LEA R76, P5, R75.reuse, R72.reuse, 0x2 ;  /* 0x000000484b4c7211 */ /* 0x0c0fe200078a10ff */
[C---:B------:R-:W-:Y:S01]  /*b2b0*/  IMAD R91, R75.reuse, 0xc, RZ ;  /* 0x0000000c4b5b7824 */ /* 0x040fe200078e02ff */
[-C--:B------:R-:W-:Y:S01]  /*b2c0*/  LEA.HI.X.SX32 R15, R75, R73.reuse, 0x1, P4 ;  /* 0x000000494b0f7211 */ /* 0x080fe200020f0eff */
[----:B------:R-:W-:Y:S01]  /*b2d0*/  BAR.SYNC.DEFER_BLOCKING 0x0 ;  /* 0x0000000000007b1d */ /* 0x000fe20000010000 */
[-C--:B------:R-:W-:Y:S01]  /*b2e0*/  LEA.HI.X.SX32 R77, R77, R73.reuse, 0x1, P5 ;  /* 0x000000494d4d7211 */ /* 0x080fe200028f0eff */
[----:B------:R-:W-:Y:S01]  /*b2f0*/  IMAD.SHL.U32 R81, R75, 0x4, RZ ;  /* 0x000000044b517824 */ /* 0x000fe200078e00ff */
[-C--:B------:R-:W-:Y:S01]  /*b300*/  IADD3 R78, P5, R85, R72.reuse, RZ ;  /* 0x00000048554e7210 */ /* 0x080fe20007fbe0ff */
[C---:B------:R-:W-:Y:S01]  /*b310*/  IMAD R93, R75.reuse, 0xe, RZ ;  /* 0x0000000e4b5d7824 */ /* 0x040fe200078e02ff */
[C---:B------:R-:W-:Y:S01]  /*b320*/  LEA R80, P4, R75.reuse, R72, 0x3 ;  /* 0x000000484b507211 */ /* 0x040fe200078818ff */
[----:B------:R-:W-:Y:S01]  /*b330*/  IMAD R95, R75, 0x12, RZ ;  /* 0x000000124b5f7824 */ /* 0x000fe200078e02ff */
[-C--:B------:R-:W-:Y:S01]  /*b340*/  LEA.HI.X.SX32 R79, R13, R73.reuse, 0x1, P5 ;  /* 0x000000490d4f7211 */ /* 0x080fe200028f0eff */
[----:B------:R-:W-:Y:S01]  /*b350*/  IMAD R13, R75, 0x5, RZ ;  /* 0x000000054b0d7824 */ /* 0x000fe200078e02ff */
[----:B------:R-:W-:Y:S01]  /*b360*/  LEA.HI.X.SX32 R81, R81, R73, 0x1, P4 ;  /* 0x0000004951517211 */ /* 0x000fe200020f0eff */
[C---:B------:R-:W-:Y:S01]  /*b370*/  IMAD R97, R75.reuse, 0x14, RZ ;  /* 0x000000144b617824 */ /* 0x040fe200078e02ff */
[----:B------:R-:W-:Y:S01]  /*b380*/  ULDC.64 UR8, c[0x0][0x270] ;  /* 0x00009c0000087ab9 */ /* 0x000fe20000000a00 */
[C---:B------:R-:W-:Y:S01]  /*b390*/  IMAD R99, R75.reuse, 0x1c, RZ ;  /* 0x0000001c4b637824 */ /* 0x040fe200078e02ff */
[----:B------:R-:W-:Y:S01]  /*b3a0*/  UIMAD UR8, UR10, UR8, URZ ;  /* 0x000000080a0872a4 */ /* 0x000fe2000f8e023f */
[C---:B------:R-:W-:Y:S01]  /*b3b0*/  IMAD R107, R75.reuse, 0x2a, RZ ;  /* 0x0000002a4b6b7824 */ /* 0x040fe200078e02ff */
[----:B------:R-:W-:Y:S01]  /*b3c0*/  FSEL R86, R86, -INF , P0 ;  /* 0xff80000056567808 */ /* 0x000fe20000000000 */
[C---:B------:R-:W-:Y:S01]  /*b3d0*/  IMAD R109, R75.reuse, 0x2c, RZ ;  /* 0x0000002c4b6d7824 */ /* 0x040fe200078e02ff */
[----:B------:R-:W-:Y:S01]  /*b3e0*/  USHF.L.U32 UR8, UR8, 0x1, URZ ;  /* 0x0000000108087899 */ /* 0x000fe2000800063f */
[----:B------:R-:W-:-:S02]  /*b3f0*/  IMAD R111, R75, 0x30, RZ ;  /* 0x000000304b6f7824 */ /* 0x000fc400078e02ff */
[C---:B------:R-:W-:Y:S02]  /*b400*/  IMAD R113, R75.reuse, 0x32, RZ ;  /* 0x000000324b717824 */ /* 0x040fe400078e02ff */
[----:B------:R-:W-:Y:S01]  /*b410*/  FFMA R9, R86, 0.69314718246459960938, R9 ;  /* 0x3f31721856097823 */ /* 0x000fe20000000009 */
[C---:B------:R-:W-:Y:S01]  /*b420*/  IMAD R115, R75.reuse, 0x34, RZ ;  /* 0x000000344b737824 */ /* 0x040fe200078e02ff */
[----:B------:R-:W-:Y:S01]  /*b430*/  STSM.16.M88.4 [R2], R28 ;  /* 0x0000001c02007844 */ /* 0x000fe20000000200 */
[C---:B------:R-:W-:Y:S02]  /*b440*/  IMAD R117, R75.reuse, 0x36, RZ ;  /* 0x000000364b757824 */ /* 0x040fe400078e02ff */
[C---:B------:R-:W-:Y:S01]  /*b450*/  IMAD R119, R75.reuse, 0x38, RZ ;  /* 0x000000384b777824 */ /* 0x040fe200078e02ff */
[----:B------:R-:W-:Y:S01]  /*b460*/  BAR.SYNC.DEFER_BLOCKING 0x0 ;  /* 0x0000000000007b1d */ /* 0x000fe20000010000 */
[C---:B------:R-:W-:Y:S02]  /*b470*/  IMAD R121, R75.reuse, 0x3a, RZ ;  /* 0x0000003a4b797824 */ /* 0x040fe400078e02ff */
[----:B------:R-:W-:-:S02]  /*b480*/  IMAD R123, R75, 0x3c, RZ ;  /* 0x0000003c4b7b7824 */ /* 0x000fc400078e02ff */
[C---:B------:R-:W-:Y:S02]  /*b490*/  IMAD R125, R75.reuse, 0x3e, RZ ;  /* 0x0000003e4b7d7824 */ /* 0x040fe400078e02ff */
[C---:B------:R-:W-:Y:S02]  /*b4a0*/  IMAD R127, R75.reuse, 0x42, RZ ;  /* 0x000000424b7f7824 */ /* 0x040fe400078e02ff */
[C---:B------:R-:W-:Y:S02]  /*b4b0*/  IMAD R129, R75.reuse, 0x44, RZ ;  /* 0x000000444b817824 */ /* 0x040fe400078e02ff */
[C---:B------:R-:W-:Y:S02]  /*b4c0*/  IMAD R131, R75.reuse, 0x46, RZ ;  /* 0x000000464b837824 */ /* 0x040fe400078e02ff */
[C---:B------:R-:W-:Y:S02]  /*b4d0*/  IMAD R105, R75.reuse, 0x48, RZ ;  /* 0x000000484b697824 */ /* 0x040fe400078e02ff */
[----:B------:R-:W-:-:S02]  /*b4e0*/  IMAD R133, R75, 0x4a, RZ ;  /* 0x0000004a4b857824 */ /* 0x000fc400078e02ff */
[----:B------:R-:W-:Y:S01]  /*b4f0*/  IMAD R103, R75, 0x4e, RZ ;  /* 0x0000004e4b677824 */ /* 0x000fe200078e02ff */
[----:B------:R-:W2:Y:S01]  /*b500*/  LDS.128 R24, [R87] ;  /* 0x0000000057187984 */ /* 0x000ea20000000c00 */
[----:B------:R-:W-:Y:S06]  /*b510*/  BAR.SYNC.DEFER_BLOCKING 0x0 ;  /* 0x0000000000007b1d */ /* 0x000fec0000010000 */
[----:B------:R-:W-:Y:S02]  /*b520*/  STSM.16.M88.4 [R2], R32 ;  /* 0x0000002002007844 */ /* 0x000fe40000000200 */
[----:B------:R-:W-:Y:S06]  /*b530*/  BAR.SYNC.DEFER_BLOCKING 0x0 ;  /* 0x0000000000007b1d */ /* 0x000fec0000010000 */
[----:B------:R-:W-:Y:S02]  /*b540*/  LDS.128 R28, [R87] ;  /* 0x00000000571c7984 */ /* 0x000fe40000000c00 */
        /* <DEDUP_REMOVED lines=15> */
[----:B------:R-:W4:Y:S02]  /*b640*/  LDS.128 R48, [R87] ;  /* 0x0000000057307984 */ /* 0x000f240000000c00 */
        /* <DEDUP_REMOVED lines=19> */
[----:B------:R-:W5:Y:S02]  /*b780*/  LDS.128 R64, [R87] ;  /* 0x0000000057407984 */ /* 0x000f640000000c00 */
[----:B------:R-:W-:Y:S06]  /*b790*/  BAR.SYNC.DEFER_BLOCKING 0x0 ;  /* 0x0000000000007b1d */ /* 0x000fec0000010000 */
[----:B------:R-:W-:Y:S02]  /*b7a0*/  STSM.16.M88.4 [R2], R144 ;  /* 0x0000009002007844 */ /* 0x000fe40000000200 */
[----:B------:R-:W-:Y:S06]  /*b7b0*/  BAR.SYNC.DEFER_BLOCKING 0x0 ;  /* 0x0000000000007b1d */ /* 0x000fec0000010000 */
[----:B------:R-:W5:Y:S02]  /*b7c0*/  LDS.128 R68, [R87] ;  /* 0x0000000057447984 */ /* 0x000f640000000c00 */
[----:B------:R-:W-:Y:S06]  /*b7d0*/  BAR.SYNC.DEFER_BLOCKING 0x0 ;  /* 0x0000000000007b1d */ /* 0x000fec0000010000 */
[----:B------:R0:W-:Y:S02]  /*b7e0*/  STSM.16.M88.4 [R2], R148 ;  /* 0x0000009402007844 */ /* 0x0001e40000000200 */
[----:B------:R-:W-:Y:S01]  /*b7f0*/  BAR.SYNC.DEFER_BLOCKING 0x0 ;  /* 0x0000000000007b1d */ /* 0x000fe20000010000 */
[----:B0-----:R-:W-:-:S05]  /*b800*/  PRMT R2, R6, 0x7632, R2 ;  /* 0x0000763206027816 */ /* 0x001fca0000000002 */
[----:B------:R0:W-:Y:S04]  /*b810*/  STG.E.U16 desc[UR6][R72.64], R4 ;  /* 0x0000000448007986 */ /* 0x0001e8000c101506 */
[----:B------:R3:W-:Y:S04]  /*b820*/  STG.E.U16 desc[UR6][R14.64], R8 ;  /* 0x000000080e007986 */ /* 0x0007e8000c101506 */
[----:B------:R1:W-:Y:S01]  /*b830*/  STG.E.U16 desc[UR6][R76.64], R5 ;  /* 0x000000054c007986 */ /* 0x0003e2000c101506 */
[----:B0-----:R-:W-:Y:S02]  /*b840*/  IADD3 R4, P6, R91, R72, RZ ;  /* 0x000000485b047210 */ /* 0x001fe40007fde0ff */
[----:B---3--:R-:W-:-:S02]  /*b850*/  PRMT R15, R5, 0x7632, R15 ;  /* 0x00007632050f7816 */ /* 0x008fc4000000000f */
[-C--:B------:R-:W-:Y:S02]  /*b860*/  IADD3 R14, P5, R89, R72.reuse, RZ ;  /* 0x00000048590e7210 */ /* 0x080fe40007fbe0ff */
[-C--:B-1----:R-:W-:Y:S01]  /*b870*/  IADD3 R76, P4, R93, R72.reuse, RZ ;  /* 0x000000485d4c7210 */ /* 0x082fe20007f9e0ff */
[----:B------:R0:W-:Y:S01]  /*b880*/  STG.E.U16 desc[UR6][R78.64], R15 ;  /* 0x0000000f4e007986 */ /* 0x0001e2000c101506 */
[-C--:B------:R-:W-:Y:S02]  /*b890*/  LEA.HI.X.SX32 R5, R85, R73.reuse, 0x1, P6 ;  /* 0x0000004955057211 */ /* 0x080fe400030f0eff */
[----:B------:R-:W-:Y:S01]  /*b8a0*/  SHF.L.U32 R85, R75, 0x3, RZ ;  /* 0x000000034b557819 */ /* 0x000fe200000006ff */
[----:B------:R1:W-:Y:S01]  /*b8b0*/  STG.E.U16 desc[UR6][R80.64], R6 ;  /* 0x0000000650007986 */ /* 0x0003e2000c101506 */
[----:B------:R-:W-:Y:S02]  /*b8c0*/  PRMT R8, R7, 0x7632, R8 ;  /* 0x0000763207087816 */ /* 0x000fe40000000008 */
[----:B0-----:R-:W-:Y:S01]  /*b8d0*/  LEA.HI.X.SX32 R15, R13, R73, 0x1, P5 ;  /* 0x000000490d0f7211 */ /* 0x001fe200028f0eff */
[C---:B------:R-:W-:Y:S01]  /*b8e0*/  IMAD R13, R75.reuse, 0x7, RZ ;  /* 0x000000074b0d7824 */ /* 0x040fe200078e02ff */
[C---:B------:R-:W-:Y:S01]  /*b8f0*/  LEA R78, P5, R75.reuse, R72, 0x4 ;  /* 0x000000484b4e7211 */ /* 0x040fe200078a20ff */
[----:B-1----:R-:W-:-:S02]  /*b900*/  IMAD R81, R75, 0x16, RZ ;  /* 0x000000164b517824 */ /* 0x002fc400078e02ff */
[----:B------:R0:W-:Y:S01]  /*b910*/  STG.E.U16 desc[UR6][R14.64], R2 ;  /* 0x000000020e007986 */ /* 0x0001e2000c101506 */
[-C--:B------:R-:W-:Y:S01]  /*b920*/  LEA.HI.X.SX32 R77, R13, R73.reuse, 0x1, P4 ;  /* 0x000000490d4d7211 */ /* 0x080fe200020f0eff */
[----:B------:R-:W-:Y:S01]  /*b930*/  IMAD R13, R75, 0x9, RZ ;  /* 0x000000094b0d7824 */ /* 0x000fe200078e02ff */
[----:B------:R-:W-:Y:S01]  /*b940*/  LEA.HI.X.SX32 R79, R85, R73, 0x1, P5 ;  /* 0x00000049554f7211 */ /* 0x000fe200028f0eff */
[----:B------:R1:W-:Y:S01]  /*b950*/  STG.E.U16 desc[UR6][R4.64], R7 ;  /* 0x0000000704007986 */ /* 0x0003e2000c101506 */
[----:B------:R-:W-:-:S03]  /*b960*/  IMAD R85, R75, 0x18, RZ ;  /* 0x000000184b557824 */ /* 0x000fc600078e02ff */
[----:B------:R3:W-:Y:S01]  /*b970*/  STG.E.U16 desc[UR6][R76.64], R8 ;  /* 0x000000084c007986 */ /* 0x0007e2000c101506 */
[----:B0-----:R-:W-:-:S03]  /*b980*/  IADD3 R14, P4, R95, R72, RZ ;  /* 0x000000485f0e7210 */ /* 0x001fc60007f9e0ff */
[----:B------:R0:W-:Y:S01]  /*b990*/  STG.E.U16 desc[UR6][R78.64], R16 ;  /* 0x000000104e007986 */ /* 0x0001e2000c101506 */
[----:B------:R-:W-:Y:S02]  /*b9a0*/  PRMT R2, R16, 0x7632, R2 ;  /* 0x0000763210027816 */ /* 0x000fe40000000002 */
[-C--:B-1----:R-:W-:Y:S01]  /*b9b0*/  IADD3 R4, P5, R97, R72.reuse, RZ ;  /* 0x0000004861047210 */ /* 0x082fe20007fbe0ff */
[----:B------:R-:W-:Y:S01]  /*b9c0*/  IMAD R7, R75, 0xb, RZ ;  /* 0x0000000b4b077824 */ /* 0x000fe200078e02ff */
[-C--:B------:R-:W-:Y:S01]  /*b9d0*/  LEA.HI.X.SX32 R15, R13, R73.reuse, 0x1, P4 ;  /* 0x000000490d0f7211 */ /* 0x080fe200020f0eff */
[----:B------:R-:W-:Y:S01]  /*b9e0*/  IMAD R13, R75, 0xf, RZ ;  /* 0x0000000f4b0d7824 */ /* 0x000fe200078e02ff */
[-C--:B------:R-:W-:Y:S01]  /*b9f0*/  LEA.HI.X.SX32 R5, R89, R73.reuse, 0x1, P5 ;  /* 0x0000004959057211 */ /* 0x080fe200028f0eff */
[----:B------:R-:W-:Y:S01]  /*ba00*/  IMAD R89, R75, 0x1a, RZ ;  /* 0x0000001a4b597824 */ /* 0x000fe200078e02ff */
[-C--:B------:R-:W-:Y:S01]  /*ba10*/  IADD3 R6, P5, R81, R72.reuse, RZ ;  /* 0x0000004851067210 */ /* 0x080fe20007fbe0ff */
[----:B------:R1:W-:Y:S01]  /*ba20*/  STG.E.U16 desc[UR6][R14.64], R2 ;  /* 0x000000020e007986 */ /* 0x0003e2000c101506 */
[----:B---3--:R-:W-:Y:S01]  /*ba30*/  IADD3 R76, P4, R85, R72, RZ ;  /* 0x00000048554c7210 */ /* 0x008fe20007f9e0ff */
[----:B0-----:R-:W-:Y:S01]  /*ba40*/  IMAD R79, R75, 0x1e, RZ ;  /* 0x0000001e4b4f7824 */ /* 0x001fe200078e02ff */
[-C--:B------:R-:W-:Y:S01]  /*ba50*/  LEA.HI.X.SX32 R7, R7, R73.reuse, 0x1, P5 ;  /* 0x0000004907077211 */ /* 0x080fe200028f0eff */
[----:B------:R0:W-:Y:S01]  /*ba60*/  STG.E.U16 desc[UR6][R4.64], R17 ;  /* 0x0000001104007986 */ /* 0x0001e2000c101506 */
[----:B------:R-:W-:Y:S01]  /*ba70*/  LEA.HI.X.SX32 R77, R91, R73, 0x1, P4 ;  /* 0x000000495b4d7211 */ /* 0x000fe200020f0eff */
[----:B------:R-:W-:Y:S01]  /*ba80*/  IMAD R91, R75, 0x22, RZ ;  /* 0x000000224b5b7824 */ /* 0x000fe200078e02ff */
[----:B------:R-:W-:-:S02]  /*ba90*/  PRMT R8, R19, 0x7632, R8 ;  /* 0x0000763213087816 */ /* 0x000fc40000000008 */
[----:B-1----:R-:W-:Y:S02]  /*baa0*/  PRMT R15, R17, 0x7632, R15 ;  /* 0x00007632110f7816 */ /* 0x002fe4000000000f */
[-C--:B------:R-:W-:Y:S01]  /*bab0*/  IADD3 R14, P6, R99, R72.reuse, RZ ;  /* 0x00000048630e7210 */ /* 0x080fe20007fde0ff */
[----:B0-----:R-:W-:Y:S01]  /*bac0*/  IMAD R5, R75, 0xd, RZ ;  /* 0x0000000d4b057824 */ /* 0x001fe200078e02ff */
[-C--:B------:R-:W-:Y:S01]  /*bad0*/  IADD3 R4, P5, R89, R72.reuse, RZ ;  /* 0x0000004859047210 */ /* 0x080fe20007fbe0ff */
[----:B------:R0:W-:Y:S01]  /*bae0*/  STG.E.U16 desc[UR6][R6.64], R15 ;  /* 0x0000000f06007986 */ /* 0x0001e2000c101506 */
[----:B------:R-:W-:Y:S01]  /*baf0*/  PRMT R2, R18, 0x7632, R2 ;  /* 0x0000763212027816 */ /* 0x000fe20000000002 */
[----:B------:R-:W-:Y:S01]  /*bb00*/  IMAD.SHL.U32 R17, R75, 0x10, RZ ;  /* 0x000000104b117824 */ /* 0x000fe200078e00ff */
[----:B------:R-:W-:Y:S01]  /*bb10*/  LEA.HI.X.SX32 R5, R5, R73, 0x1, P5 ;  /* 0x0000004905057211 */ /* 0x000fe200028f0eff */
[----:B------:R1:W-:Y:S01]  /*bb20*/  STG.E.U16 desc[UR6][R76.64], R18 ;  /* 0x000000124c007986 */ /* 0x0003e2000c101506 */
[----:B------:R-:W-:Y:S01]  /*bb30*/  LEA R16, P5, R101, R72, 0x5 ;  /* 0x0000004865107211 */ /* 0x000fe200078a28ff */
[----:B------:R-:W-:-:S02]  /*bb40*/  IMAD R101, R75, 0x4c, RZ ;  /* 0x0000004c4b657824 */ /* 0x000fc400078e02ff */
[----:B------:R3:W-:Y:S01]  /*bb50*/  STG.E.U16 desc[UR6][R4.64], R2 ;  /* 0x0000000204007986 */ /* 0x0007e2000c101506 */
[-C--:B------:R-:W-:Y:S02]  /*bb60*/  LEA.HI.X.SX32 R17, R17, R73.reuse, 0x1, P5 ;  /* 0x0000004911117211 */ /* 0x080fe400028f0eff */
[-C--:B0-----:R-:W-:Y:S01]  /*bb70*/  LEA.HI.X.SX32 R15, R93, R73.reuse, 0x1, P6 ;  /* 0x000000495d0f7211 */ /* 0x081fe200030f0eff */
[----:B------:R-:W-:Y:S01]  /*bb80*/  IMAD R93, R75, 0x24, RZ ;  /* 0x000000244b5d7824 */ /* 0x000fe200078e02ff */
[-C--:B------:R-:W-:Y:S01]  /*bb90*/  IADD3 R6, P4, R79, R72.reuse, RZ ;  /* 0x000000484f067210 */ /* 0x080fe20007f9e0ff */
[----:B-1----:R-:W-:Y:S02]  /*bba0*/  IMAD R77, R75, 0x26, RZ ;  /* 0x000000264b4d7824 */ /* 0x002fe400078e02ff */
[----:B------:R0:W-:Y:S01]  /*bbb0*/  STG.E.U16 desc[UR6][R14.64], R19 ;  /* 0x000000130e007986 */ /* 0x0001e2000c101506 */
[-C--:B------:R-:W-:Y:S01]  /*bbc0*/  LEA.HI.X.SX32 R7, R13, R73.reuse, 0x1, P4 ;  /* 0x000000490d077211 */ /* 0x080fe200020f0eff */
[----:B------:R-:W-:Y:S01]  /*bbd0*/  IMAD R13, R75, 0x13, RZ ;  /* 0x000000134b0d7824 */ /* 0x000fe200078e02ff */
[-C--:B---3--:R-:W-:Y:S01]  /*bbe0*/  IADD3 R4, P4, R91, R72.reuse, RZ ;  /* 0x000000485b047210 */ /* 0x088fe20007f9e0ff */
[----:B------:R-:W-:Y:S01]  /*bbf0*/  IMAD R5, R75, 0x11, RZ ;  /* 0x000000114b057824 */ /* 0x000fe200078e02ff */
[----:B------:R-:W-:Y:S01]  /*bc00*/  PRMT R2, R20, 0x7632, R2 ;  /* 0x0000763214027816 */ /* 0x000fe20000000002 */
[----:B------:R1:W-:Y:S03]  /*bc10*/  STG.E.U16 desc[UR6][R6.64], R8 ;  /* 0x0000000806007986 */ /* 0x0003e6000c101506 */
[----:B------:R-:W-:Y:S01]  /*bc20*/  LEA.HI.X.SX32 R5, R5, R73, 0x1, P4 ;  /* 0x0000004905057211 */ /* 0x000fe200020f0eff */
[----:B------:R-:W-:Y:S01]  /*bc30*/  STG.E.U16 desc[UR6][R16.64], R20 ;  /* 0x0000001410007986 */ /* 0x000fe2000c101506 */
[----:B0-----:R-:W-:-:S03]  /*bc40*/  IADD3 R14, P5, R93, R72, RZ ;  /* 0x000000485d0e7210 */ /* 0x001fc60007fbe0ff */
[----:B------:R0:W-:Y:S01]  /*bc50*/  STG.E.U16 desc[UR6][R4.64], R2 ;  /* 0x0000000204007986 */ /* 0x0001e2000c101506 */
[-C--:B------:R-:W-:Y:S01]  /*bc60*/  LEA.HI.X.SX32 R15, R95, R73.reuse, 0x1, P5 ;  /* 0x000000495f0f7211 */ /* 0x080fe200028f0eff */
[----:B------:R-:W-:Y:S01]  /*bc70*/  IMAD R95, R75, 0x28, RZ ;  /* 0x000000284b5f7824 */ /* 0x000fe200078e02ff */
[-C--:B-1----:R-:W-:Y:S02]  /*bc80*/  IADD3 R6, P5, R77, R72.reuse, RZ ;  /* 0x000000484d067210 */ /* 0x082fe40007fbe0ff */
[----:B------:R-:W-:Y:S01]  /*bc90*/  PRMT R8, R23, 0x7632, R8 ;  /* 0x0000763217087816 */ /* 0x000fe20000000008 */
[----:B------:R1:W-:Y:S01]  /*bca0*/  STG.E.U16 desc[UR6][R14.64], R21 ;  /* 0x000000150e007986 */ /* 0x0003e2000c101506 */
[-C--:B------:R-:W-:Y:S02]  /*bcb0*/  IADD3 R18, P4, R95, R72.reuse, RZ ;  /* 0x000000485f127210 */ /* 0x080fe40007f9e0ff */
[-C--:B------:R-:W-:Y:S01]  /*bcc0*/  LEA.HI.X.SX32 R7, R13, R73.reuse, 0x1, P5 ;  /* 0x000000490d077211 */ /* 0x080fe200028f0eff */
[----:B------:R-:W-:Y:S01]  /*bcd0*/  IMAD R13, R75, 0x17, RZ ;  /* 0x000000174b0d7824 */ /* 0x000fe200078e02ff */
[----:B0-----:R-:W-:Y:S01]  /*bce0*/  IADD3 R4, P5, R107, R72, RZ ;  /* 0x000000486b047210 */ /* 0x001fe20007fbe0ff */
[----:B------:R-:W-:Y:S01]  /*bcf0*/  IMAD R5, R75, 0x15, RZ ;  /* 0x000000154b057824 */ /* 0x000fe200078e02ff */
[----:B------:R-:W-:Y:S01]  /*bd00*/  LEA.HI.X.SX32 R19, R97, R73, 0x1, P4 ;  /* 0x0000004961137211 */ /* 0x000fe200020f0eff */
[----:B------:R-:W-:Y:S01]  /*bd10*/  IMAD R97, R75, 0x50, RZ ;  /* 0x000000504b617824 */ /* 0x000fe200078e02ff */
[----:B------:R-:W-:-:S02]  /*bd20*/  PRMT R2, R22, 0x7632, R2 ;  /* 0x0000763216027816 */ /* 0x000fc40000000002 */
[-C--:B------:R-:W-:Y:S02]  /*bd30*/  LEA.HI.X.SX32 R5, R5, R73.reuse, 0x1, P5 ;  /* 0x0000004905057211 */ /* 0x080fe400028f0eff */
[----:B-1----:R-:W-:Y:S01]  /*bd40*/  PRMT R15, R21, 0x7632, R15 ;  /* 0x00007632150f7816 */ /* 0x002fe2000000000f */
[----:B------:R-:W-:Y:S01]  /*bd50*/  IMAD R21, R75, 0x2e, RZ ;  /* 0x0000002e4b157824 */ /* 0x000fe200078e02ff */
[-C--:B------:R-:W-:Y:S02]  /*bd60*/  IADD3 R14, P6, R109, R72.reuse, RZ ;  /* 0x000000486d0e7210 */ /* 0x080fe40007fde0ff */
[----:B------:R-:W-:Y:S01]  /*bd70*/  IADD3 R16, P4, R111, R72, RZ ;  /* 0x000000486f107210 */ /* 0x000fe20007f9e0ff */
[----:B------:R0:W-:Y:S03]  /*bd80*/  STG.E.U16 desc[UR6][R6.64], R15 ;  /* 0x0000000f06007986 */ /* 0x0001e6000c101506 */
[-C--:B------:R-:W-:Y:S01]  /*bd90*/  LEA.HI.X.SX32 R17, R85, R73.reuse, 0x1, P4 ;  /* 0x0000004955117211 */ /* 0x080fe200020f0eff */
[----:B------:R1:W-:Y:S01]  /*bda0*/  STG.E.U16 desc[UR6][R18.64], R22 ;  /* 0x0000001612007986 */ /* 0x0003e2000c101506 */
[----:B------:R-:W3:Y:S03]  /*bdb0*/  LDC R85, c[0x0][0x278] ;  /* 0x00009e00ff557b82 */ /* 0x000ee60000000800 */
[----:B------:R2:W-:Y:S01]  /*bdc0*/  STG.E.U16 desc[UR6][R4.64], R2 ;  /* 0x0000000204007986 */ /* 0x0005e2000c101506 */
[----:B0-----:R-:W-:-:S02]  /*bdd0*/  LEA.HI.X.SX32 R15, R81, R73, 0x1, P6 ;  /* 0x00000049510f7211 */ /* 0x001fc400030f0eff */
[-C--:B------:R-:W-:Y:S02]  /*bde0*/  IADD3 R6, P5, R21, R72.reuse, RZ ;  /* 0x0000004815067210 */ /* 0x080fe40007fbe0ff */
[----:B------:R-:W0:Y:S01]  /*bdf0*/  LDC R81, c[0x0][0x228] ;  /* 0x00008a00ff517b82 */ /* 0x000e220000000800 */
[-C--:B-1----:R-:W-:Y:S01]  /*be00*/  IADD3 R18, P6, R115, R72.reuse, RZ ;  /* 0x0000004873127210 */ /* 0x082fe20007fde0ff */
[----:B------:R1:W-:Y:S01]  /*be10*/  STG.E.U16 desc[UR6][R14.64], R23 ;  /* 0x000000170e007986 */ /* 0x0003e2000c101506 */
[-C--:B------:R-:W-:Y:S01]  /*be20*/  LEA.HI.X.SX32 R7, R13, R73.reuse, 0x1, P5 ;  /* 0x000000490d077211 */ /* 0x080fe200028f0eff */
[----:B------:R-:W-:Y:S01]  /*be30*/  IMAD R13, R75, 0x1b, RZ ;  /* 0x0000001b4b0d7824 */ /* 0x000fe200078e02ff */
[-C--:B--2---:R-:W-:Y:S01]  /*be40*/  IADD3 R4, P5, R113, R72.reuse, RZ ;  /* 0x0000004871047210 */ /* 0x084fe20007fbe0ff */
[----:B------:R-:W-:Y:S01]  /*be50*/  IMAD R5, R75, 0x19, RZ ;  /* 0x000000194b057824 */ /* 0x000fe200078e02ff */
[----:B------:R-:W-:Y:S01]  /*be60*/  PRMT R2, R24, 0x7632, R2 ;  /* 0x0000763218027816 */ /* 0x000fe20000000002 */
[----:B------:R2:W-:Y:S01]  /*be70*/  STG.E.U16 desc[UR6][R6.64], R8 ;  /* 0x0000000806007986 */ /* 0x0005e2000c101506 */
[-C--:B------:R-:W-:Y:S01]  /*be80*/  LEA.HI.X.SX32 R19, R89, R73.reuse, 0x1, P6 ;  /* 0x0000004959137211 */ /* 0x080fe200030f0eff */
[----:B------:R-:W-:Y:S01]  /*be90*/  IMAD R89, R75, 0x62, RZ ;  /* 0x000000624b597824 */ /* 0x000fe200078e02ff */
[----:B------:R-:W-:Y:S01]  /*bea0*/  LEA.HI.X.SX32 R5, R5, R73, 0x1, P5 ;  /* 0x0000004905057211 */ /* 0x000fe200028f0eff */
[----:B------:R4:W-:Y:S01]  /*beb0*/  STG.E.U16 desc[UR6][R16.64], R24 ;  /* 0x0000001810007986 */ /* 0x0009e2000c101506 */
[----:B-1----:R-:W1:Y:S01]  /*bec0*/  LDC R23, c[0x0][0x278] ;  /* 0x00009e00ff177b82 */ /* 0x002e620000000800 */
[----:B------:R-:W-:-:S02]  /*bed0*/  IADD3 R14, P4, R117, R72, RZ ;  /* 0x00000048750e7210 */ /* 0x000fc40007f9e0ff */
[----:B------:R5:W-:Y:S02]  /*bee0*/  STG.E.U16 desc[UR6][R4.64], R2 ;  /* 0x0000000204007986 */ /* 0x000be4000c101506 */
[-C--:B------:R-:W-:Y:S02]  /*bef0*/  LEA.HI.X.SX32 R15, R13, R73.reuse, 0x1, P4 ;  /* 0x000000490d0f7211 */ /* 0x080fe400020f0eff */
[----:B------:R3:W-:Y:S01]  /*bf00*/  STG.E.U16 desc[UR6][R18.64], R25 ;  /* 0x0000001912007986 */ /* 0x0007e2000c101506 */
[-C--:B--2---:R-:W-:Y:S01]  /*bf10*/  IADD3 R6, P5, R119, R72.reuse, RZ ;  /* 0x0000004877067210 */ /* 0x084fe20007fbe0ff */
[----:B------:R-:W-:Y:S01]  /*bf20*/  IMAD R13, R75, 0x1f, RZ ;  /* 0x0000001f4b0d7824 */ /* 0x000fe200078e02ff */
[----:B------:R-:W-:Y:S01]  /*bf30*/  PRMT R8, R25, 0x7632, R8 ;  /* 0x0000763219087816 */ /* 0x000fe20000000008 */
[----:B----4-:R-:W-:Y:S01]  /*bf40*/  IMAD.SHL.U32 R17, R75, 0x20, RZ ;  /* 0x000000204b117824 */ /* 0x010fe200078e00ff */
[----:B------:R-:W-:Y:S01]  /*bf50*/  LEA.HI.X.SX32 R7, R99, R73, 0x1, P5 ;  /* 0x0000004963077211 */ /* 0x000fe200028f0eff */
[----:B------:R-:W-:Y:S01]  /*bf60*/  IMAD R99, R75, 0x52, RZ ;  /* 0x000000524b637824 */ /* 0x000fe200078e02ff */
[----:B------:R-:W-:Y:S01]  /*bf70*/  PRMT R24, R51, 0x7632, R24 ;  /* 0x0000763233187816 */ /* 0x000fe20000000018 */
[----:B-----5:R-:W-:Y:S01]  /*bf80*/  IMAD R5, R75, 0x1d, RZ ;  /* 0x0000001d4b057824 */ /* 0x020fe200078e02ff */
[----:B------:R-:W-:Y:S01]  /*bf90*/  IADD3 R4, P4, R121, R72, RZ ;  /* 0x0000004879047210 */ /* 0x000fe20007f9e0ff */
[----:B------:R2:W-:Y:S01]  /*bfa0*/  STG.E.U16 desc[UR6][R14.64], R8 ;  /* 0x000000080e007986 */ /* 0x0005e2000c101506 */
[----:B------:R-:W-:-:S02]  /*bfb0*/  IMAD R2, R184, UR9, RZ ;  /* 0x00000009b8027c24 */ /* 0x000fc4000f8e02ff */
[-C--:B------:R-:W-:Y:S01]  /*bfc0*/  LEA.HI.X.SX32 R5, R5, R73.reuse, 0x1, P4 ;  /* 0x0000004905057211 */ /* 0x080fe200020f0eff */
[----:B------:R4:W-:Y:S01]  /*bfd0*/  STG.E.U16 desc[UR6][R6.64], R26 ;  /* 0x0000001a06007986 */ /* 0x0009e2000c101506 */
[----:B------:R-:W-:Y:S02]  /*bfe0*/  IMAD.SHL.U32 R2, R2, 0x2, RZ ;  /* 0x0000000202027824 */ /* 0x000fe400078e00ff */
[----:B---3--:R-:W-:Y:S01]  /*bff0*/  IMAD R25, R75, 0x6c, RZ ;  /* 0x0000006c4b197824 */ /* 0x008fe200078e02ff */
[-C--:B-1----:R-:W-:Y:S01]  /*c000*/  LEA RZ, P6, R23, R72.reuse, 0x6 ;  /* 0x0000004817ff7211 */ /* 0x082fe200078c30ff */
[C---:B------:R-:W-:Y:S01]  /*c010*/  IMAD R23, R75.reuse, 0x68, RZ ;  /* 0x000000684b177824 */ /* 0x040fe200078e02ff */
[----:B0-----:R-:W-:Y:S01]  /*c020*/  IADD3 R22, R2, UR8, R81 ;  /* 0x0000000802167c10 */ /* 0x001fe2000fffe051 */
[----:B------:R-:W-:Y:S01]  /*c030*/  IMAD R81, R75, 0x5c, RZ ;  /* 0x0000005c4b517824 */ /* 0x000fe200078e02ff */
[-C--:B--2---:R-:W-:Y:S01]  /*c040*/  IADD3 R14, P5, R125, R72.reuse, RZ ;  /* 0x000000487d0e7210 */ /* 0x084fe20007fbe0ff */
[----:B------:R-:W-:Y:S01]  /*c050*/  ULDC UR8, c[0x0][0x27c] ;  /* 0x00009f0000087ab9 */ /* 0x000fe20000000800 */
[----:B------:R-:W-:Y:S01]  /*c060*/  PRMT R2, R27, 0x7632, R2 ;  /* 0x000076321b027816 */ /* 0x000fe20000000002 */
[----:B------:R-:W-:Y:S01]  /*c070*/  IMAD R16, R85, 0x40, R22 ;  /* 0x0000004055107824 */ /* 0x000fe200078e0216 */
[----:B----4-:R-:W-:Y:S01]  /*c080*/  PRMT R7, R26, 0x7632, R7 ;  /* 0x000076321a077816 */ /* 0x010fe20000000007 */
[----:B------:R-:W-:Y:S01]  /*c090*/  IMAD R85, R75, 0x5e, RZ ;  /* 0x0000005e4b557824 */ /* 0x000fe200078e02ff */
[----:B------:R-:W-:Y:S01]  /*c0a0*/  IADD3 R6, P4, R123, R72, RZ ;  /* 0x000000487b067210 */ /* 0x000fe20007f9e0ff */
[----:B------:R-:W-:Y:S01]  /*c0b0*/  UIMAD UR8, UR10, UR8, URZ ;  /* 0x000000080a0872a4 */ /* 0x000fe2000f8e023f */
[-C--:B------:R-:W-:Y:S01]  /*c0c0*/  LEA.HI.X.SX32 R15, R13, R73.reuse, 0x1, P5 ;  /* 0x000000490d0f7211 */ /* 0x080fe200028f0eff */
[----:B------:R0:W-:Y:S01]  /*c0d0*/  STG.E.U16 desc[UR6][R4.64], R7 ;  /* 0x0000000704007986 */ /* 0x0001e2000c101506 */
[----:B------:R-:W-:Y:S01]  /*c0e0*/  LEA.HI.X.SX32 R17, R17, R73, 0x1, P6 ;  /* 0x0000004911117211 */ /* 0x000fe200030f0eff */
[----:B------:R-:W-:Y:S01]  /*c0f0*/  IMAD R13, R75, 0x25, RZ ;  /* 0x000000254b0d7824 */ /* 0x000fe200078e02ff */
[----:B------:R-:W-:-:S02]  /*c100*/  PRMT R8, R28, 0x7632, R8 ;  /* 0x000076321c087816 */ /* 0x000fc40000000008 */
[-C--:B0-----:R-:W-:Y:S01]  /*c110*/  LEA.HI.X.SX32 R7, R79, R73.reuse, 0x1, P4 ;  /* 0x000000494f077211 */ /* 0x081fe200020f0eff */
[----:B------:R-:W-:Y:S01]  /*c120*/  IMAD R5, R75, 0x21, RZ ;  /* 0x000000214b057824 */ /* 0x000fe200078e02ff */
[-C--:B------:R-:W-:Y:S01]  /*c130*/  IADD3 R4, P5, R127, R72.reuse, RZ ;  /* 0x000000487f047210 */ /* 0x080fe20007fbe0ff */
[----:B------:R-:W-:Y:S01]  /*c140*/  IMAD R79, R75, 0x58, RZ ;  /* 0x000000584b4f7824 */ /* 0x000fe200078e02ff */
[----:B------:R-:W-:Y:S01]  /*c150*/  IADD3 R18, P4, R129, R72, RZ ;  /* 0x0000004881127210 */ /* 0x000fe20007f9e0ff */
[----:B------:R0:W-:Y:S01]  /*c160*/  STG.E.U16 desc[UR6][R6.64], R27 ;  /* 0x0000001b06007986 */ /* 0x0001e2000c101506 */
[-C--:B------:R-:W-:Y:S02]  /*c170*/  LEA.HI.X.SX32 R5, R5, R73.reuse, 0x1, P5 ;  /* 0x0000004905057211 */ /* 0x080fe400028f0eff */
[----:B------:R-:W-:Y:S01]  /*c180*/  LEA.HI.X.SX32 R19, R91, R73, 0x1, P4 ;  /* 0x000000495b137211 */ /* 0x000fe200020f0eff */
[----:B------:R1:W-:Y:S01]  /*c190*/  STG.E.U16 desc[UR6][R14.64], R2 ;  /* 0x000000020e007986 */ /* 0x0003e2000c101506 */
[----:B------:R-:W-:-:S03]  /*c1a0*/  IMAD R91, R75, 0x5a, RZ ;  /* 0x0000005a4b5b7824 */ /* 0x000fc600078e02ff */
[----:B------:R2:W-:Y:S01]  /*c1b0*/  STG.E.U16 desc[UR6][R16.64], R28 ;  /* 0x0000001c10007986 */ /* 0x0005e2000c101506 */
[----:B0-----:R-:W-:Y:S01]  /*c1c0*/  IMAD R7, R75, 0x23, RZ ;  /* 0x000000234b077824 */ /* 0x001fe200078e02ff */
[-C--:B------:R-:W-:Y:S02]  /*c1d0*/  IADD3 R6, P5, R131, R72.reuse, RZ ;  /* 0x0000004883067210 */ /* 0x080fe40007fbe0ff */
[----:B------:R0:W-:Y:S01]  /*c1e0*/  STG.E.U16 desc[UR6][R4.64], R8 ;  /* 0x0000000804007986 */ /* 0x0001e2000c101506 */
[----:B------:R-:W-:Y:S01]  /*c1f0*/  IMAD R27, R75, 0x6e, RZ ;  /* 0x0000006e4b1b7824 */ /* 0x000fe200078e02ff */
[----:B-1----:R-:W-:Y:S02]  /*c200*/  IADD3 R14, P6, R105, R72, RZ ;  /* 0x00000048690e7210 */ /* 0x002fe40007fde0ff */
[----:B------:R-:W-:Y:S01]  /*c210*/  LEA.HI.X.SX32 R7, R7, R73, 0x1, P5 ;  /* 0x0000004907077211 */ /* 0x000fe200028f0eff */
[----:B------:R1:W-:Y:S01]  /*c220*/  STG.E.U16 desc[UR6][R18.64], R29 ;  /* 0x0000001d12007986 */ /* 0x0003e2000c101506 */
[----:B------:R-:W-:-:S02]  /*c230*/  PRMT R2, R29, 0x7632, R2 ;  /* 0x000076321d027816 */ /* 0x000fc40000000002 */
[-C--:B------:R-:W-:Y:S01]  /*c240*/  LEA.HI.X.SX32 R15, R93, R73.reuse, 0x1, P6 ;  /* 0x000000495d0f7211 */ /* 0x080fe200030f0eff */
[----:B------:R-:W-:Y:S01]  /*c250*/  IMAD R93, R75, 0x54, RZ ;  /* 0x000000544b5d7824 */ /* 0x000fe200078e02ff */
[-C--:B--2---:R-:W-:Y:S01]  /*c260*/  IADD3 R16, P4, R101, R72.reuse, RZ ;  /* 0x0000004865107210 */ /* 0x084fe20007f9e0ff */
[----:B------:R2:W-:Y:S01]  /*c270*/  STG.E.U16 desc[UR6][R6.64], R2 ;  /* 0x0000000206007986 */ /* 0x0005e2000c101506 */
[-C--:B0-----:R-:W-:Y:S02]  /*c280*/  IADD3 R4, P5, R133, R72.reuse, RZ ;  /* 0x0000004885047210 */ /* 0x081fe40007fbe0ff */
[-C--:B------:R-:W-:Y:S01]  /*c290*/  LEA.HI.X.SX32 R17, R77, R73.reuse, 0x1, P4 ;  /* 0x000000494d117211 */ /* 0x080fe200020f0eff */
[----:B------:R0:W-:Y:S01]  /*c2a0*/  STG.E.U16 desc[UR6][R14.64], R30 ;  /* 0x0000001e0e007986 */ /* 0x0001e2000c101506 */
[-C--:B------:R-:W-:Y:S01]  /*c2b0*/  LEA.HI.X.SX32 R5, R13, R73.reuse, 0x1, P5 ;  /* 0x000000490d057211 */ /* 0x080fe200028f0eff */
[----:B------:R-:W-:Y:S01]  /*c2c0*/  IMAD R13, R75, 0x29, RZ ;  /* 0x000000294b0d7824 */ /* 0x000fe200078e02ff */
[-C--:B-1----:R-:W-:Y:S01]  /*c2d0*/  IADD3 R18, P4, R93, R72.reuse, RZ ;  /* 0x000000485d127210 */ /* 0x082fe20007f9e0ff */
[C---:B------:R-:W-:Y:S01]  /*c2e0*/  IMAD R77, R75.reuse, 0x66, RZ ;  /* 0x000000664b4d7824 */ /* 0x040fe200078e02ff */
[----:B------:R-:W-:Y:S01]  /*c2f0*/  PRMT R8, R32, 0x7632, R8 ;  /* 0x0000763220087816 */ /* 0x000fe20000000008 */
[----:B------:R-:W-:Y:S01]  /*c300*/  IMAD R29, R75, 0x72, RZ ;  /* 0x000000724b1d7824 */ /* 0x000fe200078e02ff */
[----:B------:R-:W-:Y:S01]  /*c310*/  LEA.HI.X.SX32 R19, R107, R73, 0x1, P4 ;  /* 0x000000496b137211 */ /* 0x000fe200020f0eff */
[----:B--2---:R-:W-:Y:S01]  /*c320*/  IMAD R7, R75, 0x27, RZ ;  /* 0x000000274b077824 */ /* 0x004fe200078e02ff */
[----:B------:R-:W-:-:S02]  /*c330*/  IADD3 R6, P5, R103, R72, RZ ;  /* 0x0000004867067210 */ /* 0x000fc40007fbe0ff */
[----:B------:R-:W-:Y:S02]  /*c340*/  PRMT R2, R31, 0x7632, R2 ;  /* 0x000076321f027816 */ /* 0x000fe40000000002 */
[----:B0-----:R-:W-:Y:S02]  /*c350*/  PRMT R15, R30, 0x7632, R15 ;  /* 0x000076321e0f7816 */ /* 0x001fe4000000000f */
[----:B------:R-:W-:Y:S02]  /*c360*/  IADD3 R14, P6, R97, R72, RZ ;  /* 0x00000048610e7210 */ /* 0x000fe40007fde0ff */
[----:B------:R-:W-:Y:S01]  /*c370*/  LEA.HI.X.SX32 R7, R7, R73, 0x1, P5 ;  /* 0x0000004907077211 */ /* 0x000fe200028f0eff */
[----:B------:R0:W-:Y:S01]  /*c380*/  STG.E.U16 desc[UR6][R4.64], R15 ;  /* 0x0000000f04007986 */ /* 0x0001e2000c101506 */
[----:B------:R-:W-:-:S03]  /*c390*/  PRMT R28, R65, 0x7632, R28 ;  /* 0x00007632411c7816 */ /* 0x000fc6000000001c */
[----:B------:R1:W-:Y:S04]  /*c3a0*/  STG.E.U16 desc[UR6][R16.64], R31 ;  /* 0x0000001f10007986 */ /* 0x0003e8000c101506 */
[----:B------:R2:W-:Y:S01]  /*c3b0*/  STG.E.U16 desc[UR6][R6.64], R2 ;  /* 0x0000000206007986 */ /* 0x0005e2000c101506 */
[-C--:B0-----:R-:W-:Y:S01]  /*c3c0*/  LEA.HI.X.SX32 R15, R95, R73.reuse, 0x1, P6 ;  /* 0x000000495f0f7211 */ /* 0x081fe200030f0eff */
[----:B------:R-:W-:Y:S01]  /*c3d0*/  IMAD R95, R75, 0x56, RZ ;  /* 0x000000564b5f7824 */ /* 0x000fe200078e02ff */
[-C--:B------:R-:W-:Y:S02]  /*c3e0*/  IADD3 R4, P5, R99, R72.reuse, RZ ;  /* 0x0000004863047210 */ /* 0x080fe40007fbe0ff */
[-C--:B-1----:R-:W-:Y:S01]  /*c3f0*/  IADD3 R16, P4, R81, R72.reuse, RZ ;  /* 0x0000004851107210 */ /* 0x082fe20007f9e0ff */
[----:B------:R0:W-:Y:S01]  /*c400*/  STG.E.U16 desc[UR6][R14.64], R32 ;  /* 0x000000200e007986 */ /* 0x0001e2000c101506 */
[-C--:B------:R-:W-:Y:S01]  /*c410*/  LEA.HI.X.SX32 R5, R13, R73.reuse, 0x1, P5 ;  /* 0x000000490d057211 */ /* 0x080fe200028f0eff */
[----:B------:R-:W-:Y:S01]  /*c420*/  IMAD R13, R75, 0x2d, RZ ;  /* 0x0000002d4b0d7824 */ /* 0x000fe200078e02ff */
[----:B--2---:R-:W-:Y:S01]  /*c430*/  IADD3 R6, P5, R95, R72, RZ ;  /* 0x000000485f067210 */ /* 0x004fe20007fbe0ff */
[----:B------:R-:W-:Y:S01]  /*c440*/  IMAD R7, R75, 0x2b, RZ ;  /* 0x0000002b4b077824 */ /* 0x000fe200078e02ff */
[----:B------:R-:W-:Y:S01]  /*c450*/  PRMT R2, R33, 0x7632, R2 ;  /* 0x0000763221027816 */ /* 0x000fe20000000002 */
[----:B------:R1:W-:Y:S01]  /*c460*/  STG.E.U16 desc[UR6][R4.64], R8 ;  /* 0x0000000804007986 */ /* 0x0003e2000c101506 */
[----:B------:R-:W-:Y:S01]  /*c470*/  IMAD R31, R75, 0x60, RZ ;  /* 0x000000604b1f7824 */ /* 0x000fe200078e02ff */
[----:B------:R-:W-:-:S02]  /*c480*/  LEA.HI.X.SX32 R17, R21, R73, 0x1, P4 ;  /* 0x0000004915117211 */ /* 0x000fc400020f0eff */
[----:B------:R-:W-:Y:S01]  /*c490*/  LEA.HI.X.SX32 R7, R7, R73, 0x1, P5 ;  /* 0x0000004907077211 */ /* 0x000fe200028f0eff */
[----:B------:R2:W-:Y:S01]  /*c4a0*/  STG.E.U16 desc[UR6][R18.64], R33 ;  /* 0x0000002112007986 */ /* 0x0005e2000c101506 */
[----:B0-----:R-:W-:-:S03]  /*c4b0*/  IADD3 R14, P6, R79, R72, RZ ;  /* 0x000000484f0e7210 */ /* 0x001fc60007fde0ff */
[----:B------:R0:W-:Y:S01]  /*c4c0*/  STG.E.U16 desc[UR6][R6.64], R2 ;  /* 0x0000000206007986 */ /* 0x0001e2000c101506 */
[-C--:B------:R-:W-:Y:S02]  /*c4d0*/  LEA.HI.X.SX32 R15, R109, R73.reuse, 0x1, P6 ;  /* 0x000000496d0f7211 */ /* 0x080fe400030f0eff */
[----:B-1----:R-:W-:Y:S02]  /*c4e0*/  IADD3 R4, P5, R91, R72, RZ ;  /* 0x000000485b047210 */ /* 0x002fe40007fbe0ff */
[----:B------:R-:W-:Y:S01]  /*c4f0*/  PRMT R8, R40, 0x7632, R8 ;  /* 0x0000763228087816 */ /* 0x000fe20000000008 */
[----:B------:R1:W-:Y:S01]  /*c500*/  STG.E.U16 desc[UR6][R14.64], R34 ;  /* 0x000000220e007986 */ /* 0x0003e2000c101506 */
[----:B------:R-:W-:Y:S01]  /*c510*/  LEA.HI.X.SX32 R5, R13, R73, 0x1, P5 ;  /* 0x000000490d057211 */ /* 0x000fe200028f0eff */
[C---:B--2---:R-:W-:Y:S01]  /*c520*/  IMAD R33, R75.reuse, 0x64, RZ ;  /* 0x000000644b217824 */ /* 0x044fe200078e02ff */
[----:B------:R-:W2:Y:S01]  /*c530*/  LDC R18, c[0x0][0x278] ;  /* 0x00009e00ff127b82 */ /* 0x000ea20000000800 */
[----:B------:R-:W-:-:S02]  /*c540*/  IMAD R13, R75, 0x31, RZ ;  /* 0x000000314b0d7824 */ /* 0x000fc400078e02ff */
[----:B0-----:R-:W-:Y:S01]  /*c550*/  IMAD R7, R75, 0x2f, RZ ;  /* 0x0000002f4b077824 */ /* 0x001fe200078e02ff */
[-C--:B------:R-:W-:Y:S01]  /*c560*/  IADD3 R6, P5, R85, R72.reuse, RZ ;  /* 0x0000004855067210 */ /* 0x080fe20007fbe0ff */
[----:B------:R-:W-:Y:S01]  /*c570*/  IMAD R19, R75, 0x70, RZ ;  /* 0x000000704b137824 */ /* 0x000fe200078e02ff */
[----:B------:R-:W-:Y:S02]  /*c580*/  PRMT R2, R35, 0x7632, R2 ;  /* 0x0000763223027816 */ /* 0x000fe40000000002 */
[-C--:B------:R-:W-:Y:S02]  /*c590*/  LEA.HI.X.SX32 R7, R7, R73.reuse, 0x1, P5 ;  /* 0x0000004907077211 */ /* 0x080fe400028f0eff */
[----:B-1----:R-:W-:Y:S02]  /*c5a0*/  PRMT R15, R34, 0x7632, R15 ;  /* 0x00007632220f7816 */ /* 0x002fe4000000000f */
[-C--:B------:R-:W-:Y:S02]  /*c5b0*/  IADD3 R14, P6, R31, R72.reuse, RZ ;  /* 0x000000481f0e7210 */ /* 0x080fe40007fde0ff */
[-C--:B------:R-:W-:Y:S01]  /*c5c0*/  IADD3 R20, P4, R33, R72.reuse, RZ ;  /* 0x0000004821147210 */ /* 0x080fe20007f9e0ff */
[----:B------:R0:W-:Y:S03]  /*c5d0*/  STG.E.U16 desc[UR6][R4.64], R15 ;  /* 0x0000000f04007986 */ /* 0x0001e6000c101506 */
[----:B------:R-:W-:Y:S01]  /*c5e0*/  LEA.HI.X.SX32 R21, R113, R73, 0x1, P4 ;  /* 0x0000004971157211 */ /* 0x000fe200020f0eff */
[----:B------:R1:W-:Y:S01]  /*c5f0*/  STG.E.U16 desc[UR6][R16.64], R35 ;  /* 0x0000002310007986 */ /* 0x0003e2000c101506 */
[----:B------:R-:W-:-:S03]  /*c600*/  IADD3 R106, P4, R25, R72, RZ ;  /* 0x00000048196a7210 */ /* 0x000fc60007f9e0ff */
[----:B------:R3:W-:Y:S01]  /*c610*/  STG.E.U16 desc[UR6][R6.64], R2 ;  /* 0x0000000206007986 */ /* 0x0007e2000c101506 */
[-C--:B------:R-:W-:Y:S02]  /*c620*/  LEA.HI.X.SX32 R107, R117, R73.reuse, 0x1, P4 ;  /* 0x00000049756b7211 */ /* 0x080fe400020f0eff */
[-C--:B0-----:R-:W-:Y:S02]  /*c630*/  IADD3 R4, P5, R89, R72.reuse, RZ ;  /* 0x0000004859047210 */ /* 0x081fe40007fbe0ff */
[-C--:B------:R-:W-:Y:S02]  /*c640*/  LEA.HI.X.SX32 R15, R111, R73.reuse, 0x1, P6 ;  /* 0x000000496f0f7211 */ /* 0x080fe400030f0eff */
[-C--:B------:R-:W-:Y:S01]  /*c650*/  LEA.HI.X.SX32 R5, R13, R73.reuse, 0x1, P5 ;  /* 0x000000490d057211 */ /* 0x080fe200028f0eff */
[C---:B-1----:R-:W-:Y:S01]  /*c660*/  IMAD R35, R75.reuse, 0x6a, RZ ;  /* 0x0000006a4b237824 */ /* 0x042fe200078e02ff */
[----:B------:R-:W-:Y:S01]  /*c670*/  PRMT R16, R42, 0x7632, R16 ;  /* 0x000076322a107816 */ /* 0x000fe20000000010 */
[----:B------:R0:W-:Y:S01]  /*c680*/  STG.E.U16 desc[UR6][R14.64], R40 ;  /* 0x000000280e007986 */ /* 0x0001e2000c101506 */
[----:B---3--:R-:W-:Y:S01]  /*c690*/  IMAD R7, R75, 0x33, RZ ;  /* 0x000000334b077824 */ /* 0x008fe200078e02ff */
[-C--:B------:R-:W-:Y:S01]  /*c6a0*/  IADD3 R6, P5, R77, R72.reuse, RZ ;  /* 0x000000484d067210 */ /* 0x080fe20007fbe0ff */
[----:B------:R-:W-:Y:S01]  /*c6b0*/  IMAD R13, R75, 0x35, RZ ;  /* 0x000000354b0d7824 */ /* 0x000fe200078e02ff */
[----:B------:R-:W-:Y:S01]  /*c6c0*/  PRMT R2, R41, 0x7632, R2 ;  /* 0x0000763229027816 */ /* 0x000fe20000000002 */
[----:B------:R1:W-:Y:S01]  /*c6d0*/  STG.E.U16 desc[UR6][R4.64], R8 ;  /* 0x0000000804007986 */ /* 0x0003e2000c101506 */
[----:B------:R-:W-:Y:S01]  /*c6e0*/  LEA.HI.X.SX32 R7, R7, R73, 0x1, P5 ;  /* 0x0000004907077211 */ /* 0x000fe200028f0eff */
[----:B------:R-:W-:Y:S01]  /*c6f0*/  IMAD R17, R75, 0x76, RZ ;  /* 0x000000764b117824 */ /* 0x000fe200078e02ff */
[----:B------:R-:W3:Y:S01]  /*c700*/  LDC R111, c[0x0][0x278] ;  /* 0x00009e00ff6f7b82 */ /* 0x000ee20000000800 */
[----:B------:R4:W-:Y:S01]  /*c710*/  STG.E.U16 desc[UR6][R20.64], R41 ;  /* 0x0000002914007986 */ /* 0x0009e2000c101506 */
[----:B0-----:R-:W-:-:S03]  /*c720*/  IADD3 R14, P6, R23, R72, RZ ;  /* 0x00000048170e7210 */ /* 0x001fc60007fde0ff */
[----:B------:R0:W-:Y:S01]  /*c730*/  STG.E.U16 desc[UR6][R6.64], R2 ;  /* 0x0000000206007986 */ /* 0x0001e2000c101506 */
[-C--:B------:R-:W-:Y:S02]  /*c740*/  LEA.HI.X.SX32 R15, R115, R73.reuse, 0x1, P6 ;  /* 0x00000049730f7211 */ /* 0x080fe400030f0eff */
[-C--:B-1----:R-:W-:Y:S02]  /*c750*/  IADD3 R4, P5, R35, R72.reuse, RZ ;  /* 0x0000004823047210 */ /* 0x082fe40007fbe0ff */
[----:B------:R-:W-:Y:S01]  /*c760*/  PRMT R8, R36, 0x7632, R8 ;  /* 0x0000763224087816 */ /* 0x000fe20000000008 */
[----:B------:R1:W-:Y:S01]  /*c770*/  STG.E.U16 desc[UR6][R14.64], R42 ;  /* 0x0000002a0e007986 */ /* 0x0003e2000c101506 */
[----:B------:R-:W-:Y:S01]  /*c780*/  LEA.HI.X.SX32 R5, R13, R73, 0x1, P5 ;  /* 0x000000490d057211 */ /* 0x000fe200028f0eff */
[----:B------:R-:W-:Y:S01]  /*c790*/  IMAD R13, R75, 0x39, RZ ;  /* 0x000000394b0d7824 */ /* 0x000fe200078e02ff */
[-C--:B----4-:R-:W-:Y:S01]  /*c7a0*/  IADD3 R20, P6, R19, R72.reuse, RZ ;  /* 0x0000004813147210 */ /* 0x090fe20007fde0ff */
[----:B0-----:R-:W-:Y:S01]  /*c7b0*/  IMAD R7, R75, 0x37, RZ ;  /* 0x000000374b077824 */ /* 0x001fe200078e02ff */
[----:B------:R-:W-:Y:S01]  /*c7c0*/  IADD3 R6, P5, R27, R72, RZ ;  /* 0x000000481b067210 */ /* 0x000fe20007fbe0ff */
[----:B------:R0:W-:Y:S01]  /*c7d0*/  STG.E.U16 desc[UR6][R4.64], R16 ;  /* 0x0000001004007986 */ /* 0x0001e2000c101506 */
[----:B------:R-:W-:-:S02]  /*c7e0*/  PRMT R2, R43, 0x7632, R2 ;  /* 0x000076322b027816 */ /* 0x000fc40000000002 */
[-C--:B------:R-:W-:Y:S01]  /*c7f0*/  LEA.HI.X.SX32 R7, R7, R73.reuse, 0x1, P5 ;  /* 0x0000004907077211 */ /* 0x080fe200028f0eff */
[----:B------:R-:W-:Y:S01]  /*c800*/  STG.E.U16 desc[UR6][R106.64], R43 ;  /* 0x0000002b6a007986 */ /* 0x000fe2000c101506 */
[-C--:B------:R-:W-:Y:S01]  /*c810*/  IADD3 R40, P5, R29, R72.reuse, RZ ;  /* 0x000000481d287210 */ /* 0x080fe20007fbe0ff */
[----:B-1----:R-:W-:Y:S01]  /*c820*/  IMAD R15, R75, 0x74, RZ ;  /* 0x000000744b0f7824 */ /* 0x002fe200078e02ff */
[-C--:B------:R-:W-:Y:S01]  /*c830*/  LEA.HI.X.SX32 R21, R119, R73.reuse, 0x1, P6 ;  /* 0x0000004977157211 */ /* 0x080fe200030f0eff */
[----:B------:R1:W-:Y:S01]  /*c840*/  STG.E.U16 desc[UR6][R6.64], R2 ;  /* 0x0000000206007986 */ /* 0x0003e2000c101506 */
[-C--:B------:R-:W-:Y:S01]  /*c850*/  LEA.HI.X.SX32 R41, R13, R73.reuse, 0x1, P5 ;  /* 0x000000490d297211 */ /* 0x080fe200028f0eff */
[----:B------:R-:W-:Y:S01]  /*c860*/  IMAD R13, R75, 0x7c, RZ ;  /* 0x0000007c4b0d7824 */ /* 0x000fe200078e02ff */
[----:B------:R-:W-:Y:S01]  /*c870*/  IADD3 R108, P4, R15, R72, RZ ;  /* 0x000000480f6c7210 */ /* 0x000fe20007f9e0ff */
[----:B0-----:R-:W0:Y:S01]  /*c880*/  LDC R4, c[0x0][0x278] ;  /* 0x00009e00ff047b82 */ /* 0x001e220000000800 */
[----:B------:R-:W-:Y:S01]  /*c890*/  IMAD R5, R75, 0x78, RZ ;  /* 0x000000784b057824 */ /* 0x000fe200078e02ff */
[----:B------:R4:W-:Y:S01]  /*c8a0*/  STG.E.U16 desc[UR6][R20.64], R36 ;  /* 0x0000002414007986 */ /* 0x0009e2000c101506 */
[----:B------:R-:W-:-:S02]  /*c8b0*/  LEA.HI.X.SX32 R109, R121, R73, 0x1, P4 ;  /* 0x00000049796d7211 */ /* 0x000fc400020f0eff */
[----:B------:R-:W-:Y:S01]  /*c8c0*/  PRMT R14, R37, 0x7632, R14 ;  /* 0x00007632250e7816 */ /* 0x000fe2000000000e */
[----:B------:R5:W-:Y:S01]  /*c8d0*/  STG.E.U16 desc[UR6][R40.64], R8 ;  /* 0x0000000828007986 */ /* 0x000be2000c101506 */
[-C--:B------:R-:W-:Y:S01]  /*c8e0*/  IADD3 R42, P6, R5, R72.reuse, RZ ;  /* 0x00000048052a7210 */ /* 0x080fe20007fde0ff */
[----:B-1----:R-:W1:Y:S01]  /*c8f0*/  LDC R2, c[0x0][0x278] ;  /* 0x00009e00ff027b82 */ /* 0x002e620000000800 */
[----:B------:R-:W-:Y:S01]  /*c900*/  IMAD R7, R75, 0x3b, RZ ;  /* 0x0000003b4b077824 */ /* 0x000fe200078e02ff */
[-C--:B------:R-:W-:Y:S01]  /*c910*/  IADD3 R6, P5, R17, R72.reuse, RZ ;  /* 0x0000004811067210 */ /* 0x080fe20007fbe0ff */
[----:B------:R2:W-:Y:S01]  /*c920*/  STG.E.U16 desc[UR6][R108.64], R37 ;  /* 0x000000256c007986 */ /* 0x0005e2000c101506 */
[-C--:B------:R-:W-:Y:S02]  /*c930*/  LEA.HI.X.SX32 R43, R123, R73.reuse, 0x1, P6 ;  /* 0x000000497b2b7211 */ /* 0x080fe400030f0eff */
[----:B------:R-:W-:Y:S01]  /*c940*/  LEA.HI.X.SX32 R7, R7, R73, 0x1, P5 ;  /* 0x0000004907077211 */ /* 0x000fe200028f0eff */
[----:B----4-:R-:W-:Y:S01]  /*c950*/  IMAD R21, R75, 0x7a, RZ ;  /* 0x0000007a4b157824 */ /* 0x010fe200078e02ff */
[----:B------:R-:W4:Y:S01]  /*c960*/  LDC R107, c[0x0][0x278] ;  /* 0x00009e00ff6b7b82 */ /* 0x000f220000000800 */
[-C--:B------:R-:W-:Y:S01]  /*c970*/  IADD3 R36, P5, R13, R72.reuse, RZ ;  /* 0x000000480d247210 */ /* 0x080fe20007fbe0ff */
[----:B-----5:R-:W-:Y:S01]  /*c980*/  IMAD R41, R75, 0x3d, RZ ;  /* 0x0000003d4b297824 */ /* 0x020fe200078e02ff */
[----:B------:R5:W-:Y:S01]  /*c990*/  STG.E.U16 desc[UR6][R6.64], R14 ;  /* 0x0000000e06007986 */ /* 0x000be2000c101506 */
[----:B------:R-:W-:-:S02]  /*c9a0*/  IADD3 R40, P4, R21, R72, RZ ;  /* 0x0000004815287210 */ /* 0x000fc40007f9e0ff */
[----:B------:R-:W-:Y:S01]  /*c9b0*/  PRMT R20, R38, 0x7632, R20 ;  /* 0x0000763226147816 */ /* 0x000fe20000000014 */
[----:B------:R3:W-:Y:S01]  /*c9c0*/  STG.E.U16 desc[UR6][R42.64], R38 ;  /* 0x000000262a007986 */ /* 0x0007e2000c101506 */
[----:B--2---:R-:W2:Y:S01]  /*c9d0*/  LDC R109, c[0x0][0x278] ;  /* 0x00009e00ff6d7b82 */ /* 0x004ea20000000800 */
[-C--:B------:R-:W-:Y:S02]  /*c9e0*/  LEA.HI.X.SX32 R41, R41, R73.reuse, 0x1, P4 ;  /* 0x0000004929297211 */ /* 0x080fe400020f0eff */
[----:B------:R-:W-:-:S03]  /*c9f0*/  LEA.HI.X.SX32 R37, R125, R73, 0x1, P5 ;  /* 0x000000497d257211 */ /* 0x000fc600028f0eff */
[----:B------:R0:W-:Y:S01]  /*ca00*/  STG.E.U16 desc[UR6][R40.64], R20 ;  /* 0x0000001428007986 */ /* 0x0001e2000c101506 */
[----:B-----5:R-:W-:Y:S01]  /*ca10*/  IMAD R7, R75, 0x7e, RZ ;  /* 0x0000007e4b077824 */ /* 0x020fe200078e02ff */
[----:B------:R-:W5:Y:S01]  /*ca20*/  LDC R6, c[0x0][0x278] ;  /* 0x00009e00ff067b82 */ /* 0x000f620000000800 */
[----:B-1----:R-:W-:Y:S01]  /*ca30*/  IMAD R113, R2, 0x82, RZ ;  /* 0x0000008202717824 */ /* 0x002fe200078e02ff */
[----:B------:R-:W-:Y:S01]  /*ca40*/  PRMT R14, R39, 0x7632, R14 ;  /* 0x00007632270e7816 */ /* 0x000fe2000000000e */
[----:B---3--:R-:W-:Y:S01]  /*ca50*/  IMAD R43, R75, 0x3f, RZ ;  /* 0x0000003f4b2b7824 */ /* 0x008fe200078e02ff */
[-C--:B------:R-:W-:Y:S01]  /*ca60*/  IADD3 R42, P4, R7, R72.reuse, RZ ;  /* 0x00000048072a7210 */ /* 0x080fe20007f9e0ff */
[----:B------:R1:W-:Y:S01]  /*ca70*/  STG.E.U16 desc[UR6][R36.64], R39 ;  /* 0x0000002724007986 */ /* 0x0003e2000c101506 */
[----:B------:R-:W-:Y:S01]  /*ca80*/  IADD3 RZ, P5, R113, R72, RZ ;  /* 0x0000004871ff7210 */ /* 0x000fe20007fbe0ff */
[----:B------:R-:W-:Y:S01]  /*ca90*/  IMAD R38, R111, 0x82, R22 ;  /* 0x000000826f267824 */ /* 0x000fe200078e0216 */
[----:B------:R-:W3:Y:S01]  /*caa0*/  LDC R2, c[0x0][0x278] ;  /* 0x00009e00ff027b82 */ /* 0x000ee20000000800 */
[----:B------:R-:W-:-:S02]  /*cab0*/  LEA.HI.X.SX32 R43, R43, R73, 0x1, P4 ;  /* 0x000000492b2b7211 */ /* 0x000fc400020f0eff */
[-C--:B----4-:R-:W-:Y:S01]  /*cac0*/  LEA RZ, P4, R107, R72.reuse, 0x7 ;  /* 0x000000486bff7211 */ /* 0x090fe200078838ff */
[----:B0-----:R-:W-:Y:S01]  /*cad0*/  IMAD R107, R4, 0x84, RZ ;  /* 0x00000084046b7824 */ /* 0x001fe200078e02ff */
[C---:B------:R-:W-:Y:S01]  /*cae0*/  SHF.L.U32 R41, R75.reuse, 0x6, RZ ;  /* 0x000000064b297819 */ /* 0x040fe200000006ff */
[----:B------:R0:W-:Y:S01]  /*caf0*/  STG.E.U16 desc[UR6][R42.64], R14 ;  /* 0x0000000e2a007986 */ /* 0x0001e2000c101506 */
[----:B------:R-:W-:Y:S01]  /*cb00*/  PRMT R20, R48, 0x7632, R20 ;  /* 0x0000763230147816 */ /* 0x000fe20000000014 */
[----:B------:R-:W4:Y:S01]  /*cb10*/  LDC R4, c[0x0][0x278] ;  /* 0x00009e00ff047b82 */ /* 0x000f220000000800 */
[----:B-1----:R-:W-:Y:S01]  /*cb20*/  IMAD R39, R75, 0x41, RZ ;  /* 0x000000414b277824 */ /* 0x002fe200078e02ff */
[----:B------:R-:W-:Y:S01]  /*cb30*/  IADD3 R40, P6, R107, R72, RZ ;  /* 0x000000486b287210 */ /* 0x000fe20007fde0ff */
[----:B--2---:R-:W-:Y:S01]  /*cb40*/  IMAD R36, R109, 0x80, R22 ;  /* 0x000000806d247824 */ /* 0x004fe200078e0216 */
[-C--:B------:R-:W-:Y:S02]  /*cb50*/  LEA.HI.X.SX32 R37, R41, R73.reuse, 0x1, P4 ;  /* 0x0000004929257211 */ /* 0x080fe400020f0eff */
[----:B------:R-:W-:-:S02]  /*cb60*/  LEA.HI.X.SX32 R39, R39, R73, 0x1, P5 ;  /* 0x0000004927277211 */ /* 0x000fc400028f0eff */
[----:B------:R-:W1:Y:S01]  /*cb70*/  LDC R8, c[0x0][0x278] ;  /* 0x00009e00ff087b82 */ /* 0x000e620000000800 */
[----:B------:R-:W-:Y:S01]  /*cb80*/  LEA.HI.X.SX32 R41, R127, R73, 0x1, P6 ;  /* 0x000000497f297211 */ /* 0x000fe200030f0eff */
[----:B------:R2:W-:Y:S01]  /*cb90*/  STG.E.U16 desc[UR6][R36.64], R48 ;  /* 0x0000003024007986 */ /* 0x0005e2000c101506 */
[----:B------:R-:W-:Y:S01]  /*cba0*/  PRMT R22, R49, 0x7632, R22 ;  /* 0x0000763231167816 */ /* 0x000fe20000000016 */
[----:B-----5:R-:W-:Y:S02]  /*cbb0*/  IMAD R109, R6, 0x88, RZ ;  /* 0x00000088066d7824 */ /* 0x020fe400078e02ff */
[----:B------:R5:W-:Y:S01]  /*cbc0*/  STG.E.U16 desc[UR6][R38.64], R20 ;  /* 0x0000001426007986 */ /* 0x000be2000c101506 */
[----:B0-----:R-:W-:Y:S01]  /*cbd0*/  IMAD R43, R75, 0x43, RZ ;  /* 0x000000434b2b7824 */ /* 0x001fe200078e02ff */
[----:B------:R-:W0:Y:S01]  /*cbe0*/  LDC R14, c[0x0][0x278] ;  /* 0x00009e00ff0e7b82 */ /* 0x000e220000000800 */
[----:B---3--:R-:W-:Y:S01]  /*cbf0*/  IMAD R107, R2, 0x86, RZ ;  /* 0x00000086026b7824 */ /* 0x008fe200078e02ff */
[----:B------:R4:W-:Y:S04]  /*cc00*/  STG.E.U16 desc[UR6][R40.64], R49 ;  /* 0x0000003128007986 */ /* 0x0009e8000c101506 */
[----:B--2---:R-:W-:-:S02]  /*cc10*/  IADD3 R36, P5, R107, R72, RZ ;  /* 0x000000486b247210 */ /* 0x004fc40007fbe0ff */
[----:B------:R-:W2:Y:S01]  /*cc20*/  LDC R2, c[0x0][0x278] ;  /* 0x00009e00ff027b82 */ /* 0x000ea20000000800 */
[----:B-----5:R-:W-:Y:S02]  /*cc30*/  IADD3 R38, P4, R109, R72, RZ ;  /* 0x000000486d267210 */ /* 0x020fe40007f9e0ff */
[----:B------:R-:W-:Y:S01]  /*cc40*/  LEA.HI.X.SX32 R37, R43, R73, 0x1, P5 ;  /* 0x000000492b257211 */ /* 0x000fe200028f0eff */
[----:B----4-:R-:W-:Y:S01]  /*cc50*/  IMAD R49, R4, 0x8c, RZ ;  /* 0x0000008c04317824 */ /* 0x010fe200078e02ff */
[----:B------:R-:W-:-:S03]  /*cc60*/  PRMT R20, R50, 0x7632, R20 ;  /* 0x0000763232147816 */ /* 0x000fc60000000014 */
[----:B------:R-:W3:Y:S01]  /*cc70*/  LDC R16, c[0x0][0x278] ;  /* 0x00009e00ff107b82 */ /* 0x000ee20000000800 */
[----:B-1----:R-:W-:Y:S01]  /*cc80*/  IMAD R39, R8, 0x8a, RZ ;  /* 0x0000008a08277824 */ /* 0x002fe200078e02ff */
[----:B------:R1:W-:Y:S01]  /*cc90*/  STG.E.U16 desc[UR6][R36.64], R22 ;  /* 0x0000001624007986 */ /* 0x0003e2000c101506 */
[----:B------:R-:W-:Y:S01]  /*cca0*/  IMAD R41, R75, 0x45, RZ ;  /* 0x000000454b297824 */ /* 0x000fe200078e02ff */
[-C--:B------:R-:W-:Y:S02]  /*ccb0*/  IADD3 R42, P6, R49, R72.reuse, RZ ;  /* 0x00000048312a7210 */ /* 0x080fe40007fde0ff */
[----:B------:R-:W-:Y:S02]  /*ccc0*/  IADD3 R40, P5, R39, R72, RZ ;  /* 0x0000004827287210 */ /* 0x000fe40007fbe0ff */
[----:B------:R-:W4:Y:S01]  /*ccd0*/  LDC R4, c[0x0][0x278] ;  /* 0x00009e00ff047b82 */ /* 0x000f220000000800 */
[-C--:B------:R-:W-:Y:S01]  /*cce0*/  LEA.HI.X.SX32 R39, R129, R73.reuse, 0x1, P4 ;  /* 0x0000004981277211 */ /* 0x080fe200020f0eff */
[----:B0-----:R-:W-:Y:S01]  /*ccf0*/  IMAD R49, R14, 0x8e, RZ ;  /* 0x0000008e0e317824 */ /* 0x001fe200078e02ff */
[----:B------:R-:W-:-:S02]  /*cd00*/  LEA.HI.X.SX32 R41, R41, R73, 0x1, P5 ;  /* 0x0000004929297211 */ /* 0x000fc400028f0eff */
[-C--:B------:R-:W-:Y:S01]  /*cd10*/  LEA.HI.X.SX32 R43, R131, R73.reuse, 0x1, P6 ;  /* 0x00000049832b7211 */ /* 0x080fe200030f0eff */
[----:B------:R2:W-:Y:S01]  /*cd20*/  STG.E.U16 desc[UR6][R38.64], R50 ;  /* 0x0000003226007986 */ /* 0x0005e2000c101506 */
[----:B-1----:R-:W-:Y:S01]  /*cd30*/  IADD3 R36, P5, R49, R72, RZ ;  /* 0x0000004831247210 */ /* 0x002fe20007fbe0ff */
[----:B------:R-:W0:Y:S01]  /*cd40*/  LDC R6, c[0x0][0x278] ;  /* 0x00009e00ff067b82 */ /* 0x000e220000000800 */
[----:B------:R-:W-:Y:S01]  /*cd50*/  IMAD R49, R18, 0x94, RZ ;  /* 0x0000009412317824 */ /* 0x000fe200078e02ff */
[----:B------:R1:W-:Y:S01]  /*cd60*/  STG.E.U16 desc[UR6][R40.64], R20 ;  /* 0x0000001428007986 */ /* 0x0003e2000c101506 */
[----:B------:R-:W-:Y:S01]  /*cd70*/  IMAD R37, R75, 0x47, RZ ;  /* 0x000000474b257824 */ /* 0x000fe200078e02ff */
[----:B------:R-:W-:Y:S02]  /*cd80*/  PRMT R22, R45, 0x7632, R22 ;  /* 0x000076322d167816 */ /* 0x000fe40000000016 */
[----:B------:R5:W-:Y:S02]  /*cd90*/  STG.E.U16 desc[UR6][R42.64], R51 ;  /* 0x000000332a007986 */ /* 0x000be4000c101506 */
[----:B------:R-:W0:Y:S01]  /*cda0*/  LDC R8, c[0x0][0x278] ;  /* 0x00009e00ff087b82 */ /* 0x000e220000000800 */
[----:B---3--:R-:W-:Y:S01]  /*cdb0*/  IMAD R107, R16, 0x90, RZ ;  /* 0x00000090106b7824 */ /* 0x008fe200078e02ff */
[----:B------:R-:W-:Y:S01]  /*cdc0*/  LEA.HI.X.SX32 R37, R37, R73, 0x1, P5 ;  /* 0x0000004925257211 */ /* 0x000fe200028f0eff */
[----:B--2---:R-:W-:-:S03]  /*cdd0*/  IMAD R39, R2, 0x92, RZ ;  /* 0x0000009202277824 */ /* 0x004fc600078e02ff */
[-C--:B------:R-:W-:Y:S01]  /*cde0*/  IADD3 R38, P4, R107, R72.reuse, RZ ;  /* 0x000000486b267210 */ /* 0x080fe20007f9e0ff */
[----:B-1----:R-:W-:Y:S01]  /*cdf0*/  IMAD R41, R75, 0x49, RZ ;  /* 0x000000494b297824 */ /* 0x002fe200078e02ff */
[----:B------:R-:W1:Y:S01]  /*ce00*/  LDC R14, c[0x0][0x278] ;  /* 0x00009e00ff0e7b82 */ /* 0x000e620000000800 */
[-C--:B------:R-:W-:Y:S01]  /*ce10*/  IADD3 R40, P5, R39, R72.reuse, RZ ;  /* 0x0000004827287210 */ /* 0x080fe20007fbe0ff */
[----:B------:R2:W-:Y:S01]  /*ce20*/  STG.E.U16 desc[UR6][R36.64], R24 ;  /* 0x0000001824007986 */ /* 0x0005e2000c101506 */
[----:B-----5:R-:W-:Y:S01]  /*ce30*/  IADD3 R42, P6, R49, R72, RZ ;  /* 0x00000048312a7210 */ /* 0x020fe20007fde0ff */
[----:B----4-:R-:W-:Y:S01]  /*ce40*/  IMAD R49, R4, 0x96, RZ ;  /* 0x0000009604317824 */ /* 0x010fe200078e02ff */
[-C--:B------:R-:W-:Y:S02]  /*ce50*/  LEA.HI.X.SX32 R39, R105, R73.reuse, 0x1, P4 ;  /* 0x0000004969277211 */ /* 0x080fe400020f0eff */
[-C--:B------:R-:W-:Y:S01]  /*ce60*/  LEA.HI.X.SX32 R41, R41, R73.reuse, 0x1, P5 ;  /* 0x0000004929297211 */ /* 0x080fe200028f0eff */
[----:B------:R-:W3:Y:S01]  /*ce70*/  LDC R2, c[0x0][0x278] ;  /* 0x00009e00ff027b82 */ /* 0x000ee20000000800 */
[----:B0-----:R-:W-:Y:S01]  /*ce80*/  IMAD R51, R6, 0x98, RZ ;  /* 0x0000009806337824 */ /* 0x001fe200078e02ff */
[----:B------:R-:W-:Y:S01]  /*ce90*/  PRMT R20, R44, 0x7632, R20 ;  /* 0x000076322c147816 */ /* 0x000fe20000000014 */
[----:B------:R0:W-:Y:S01]  /*cea0*/  STG.E.U16 desc[UR6][R38.64], R44 ;  /* 0x0000002c26007986 */ /* 0x0001e2000c101506 */
[----:B------:R-:W-:Y:S01]  /*ceb0*/  LEA.HI.X.SX32 R43, R133, R73, 0x1, P6 ;  /* 0x00000049852b7211 */ /* 0x000fe200030f0eff */
[----:B--2---:R-:W-:-:S02]  /*cec0*/  IMAD R37, R75, 0x4b, RZ ;  /* 0x0000004b4b257824 */ /* 0x004fc400078e02ff */
[----:B------:R2:W-:Y:S01]  /*ced0*/  STG.E.U16 desc[UR6][R40.64], R20 ;  /* 0x0000001428007986 */ /* 0x0005e2000c101506 */
[----:B------:R-:W4:Y:S01]  /*cee0*/  LDC R4, c[0x0][0x278] ;  /* 0x00009e00ff047b82 */ /* 0x000f220000000800 */
[-C--:B------:R-:W-:Y:S02]  /*cef0*/  IADD3 R36, P5, R49, R72.reuse, RZ ;  /* 0x0000004831247210 */ /* 0x080fe40007fbe0ff */
[----:B------:R1:W-:Y:S01]  /*cf00*/  STG.E.U16 desc[UR6][R42.64], R45 ;  /* 0x0000002d2a007986 */ /* 0x0003e2000c101506 */
[----:B------:R-:W-:Y:S02]  /*cf10*/  PRMT R24, R47, 0x7632, R24 ;  /* 0x000076322f187816 */ /* 0x000fe40000000018 */
[----:B------:R-:W-:Y:S01]  /*cf20*/  LEA.HI.X.SX32 R37, R37, R73, 0x1, P5 ;  /* 0x0000004925257211 */ /* 0x000fe200028f0eff */
[----:B0-----:R-:W-:Y:S01]  /*cf30*/  IMAD R39, R8, 0x9a, RZ ;  /* 0x0000009a08277824 */ /* 0x001fe200078e02ff */
[----:B------:R-:W0:Y:S01]  /*cf40*/  LDC R18, c[0x0][0x278] ;  /* 0x00009e00ff127b82 */ /* 0x000e220000000800 */
[----:B------:R-:W-:Y:S01]  /*cf50*/  IADD3 R38, P4, R51, R72, RZ ;  /* 0x0000004833267210 */ /* 0x000fe20007f9e0ff */
[----:B--2---:R-:W-:-:S02]  /*cf60*/  IMAD R41, R75, 0x4d, RZ ;  /* 0x0000004d4b297824 */ /* 0x004fc400078e02ff */
[-C--:B------:R-:W-:Y:S01]  /*cf70*/  IADD3 R40, P5, R39, R72.reuse, RZ ;  /* 0x0000004827287210 */ /* 0x080fe20007fbe0ff */
[----:B------:R2:W-:Y:S01]  /*cf80*/  STG.E.U16 desc[UR6][R36.64], R22 ;  /* 0x0000001624007986 */ /* 0x0005e2000c101506 */
[-C--:B------:R-:W-:Y:S01]  /*cf90*/  LEA.HI.X.SX32 R39, R101, R73.reuse, 0x1, P4 ;  /* 0x0000004965277211 */ /* 0x080fe200020f0eff */
[----:B-1----:R-:W-:Y:S01]  /*cfa0*/  IMAD R43, R14, 0x9c, RZ ;  /* 0x0000009c0e2b7824 */ /* 0x002fe200078e02ff */
[----:B------:R-:W1:Y:S01]  /*cfb0*/  LDC R16, c[0x0][0x278] ;  /* 0x00009e00ff107b82 */ /* 0x000e620000000800 */
[----:B---3--:R-:W-:Y:S01]  /*cfc0*/  IMAD R45, R2, 0x9e, RZ ;  /* 0x0000009e022d7824 */ /* 0x008fe200078e02ff */
[----:B------:R-:W-:Y:S01]  /*cfd0*/  LEA.HI.X.SX32 R41, R41, R73, 0x1, P5 ;  /* 0x0000004929297211 */ /* 0x000fe200028f0eff */
[----:B------:R4:W-:Y:S01]  /*cfe0*/  STG.E.U16 desc[UR6][R38.64], R46 ;  /* 0x0000002e26007986 */ /* 0x0009e2000c101506 */
[----:B------:R-:W-:Y:S02]  /*cff0*/  IADD3 R42, P6, R43, R72, RZ ;  /* 0x000000482b2a7210 */ /* 0x000fe40007fde0ff */
[----:B------:R-:W-:-:S02]  /*d000*/  PRMT R20, R46, 0x7632, R20 ;  /* 0x000076322e147816 */ /* 0x000fc40000000014 */
[----:B------:R-:W3:Y:S01]  /*d010*/  LDC R6, c[0x0][0x278] ;  /* 0x00009e00ff067b82 */ /* 0x000ee20000000800 */
[-C--:B------:R-:W-:Y:S01]  /*d020*/  LEA.HI.X.SX32 R43, R103, R73.reuse, 0x1, P6 ;  /* 0x00000049672b7211 */ /* 0x080fe200030f0eff */
[----:B--2---:R-:W-:Y:S01]  /*d030*/  IMAD R37, R75, 0x4f, RZ ;  /* 0x0000004f4b257824 */ /* 0x004fe200078e02ff */
[----:B------:R-:W-:Y:S01]  /*d040*/  IADD3 R36, P5, R45, R72, RZ ;  /* 0x000000482d247210 */ /* 0x000fe20007fbe0ff */
[----:B------:R2:W-:Y:S01]  /*d050*/  STG.E.U16 desc[UR6][R40.64], R20 ;  /* 0x0000001428007986 */ /* 0x0005e2000c101506 */
[----:B------:R-:W-:Y:S01]  /*d060*/  PRMT R22, R57, 0x7632, R22 ;  /* 0x0000763239167816 */ /* 0x000fe20000000016 */
[----:B----4-:R-:W-:Y:S02]  /*d070*/  IMAD R39, R4, 0xa2, RZ ;  /* 0x000000a204277824 */ /* 0x010fe400078e02ff */
[----:B------:R-:W4:Y:S01]  /*d080*/  LDC R8, c[0x0][0x278] ;  /* 0x00009e00ff087b82 */ /* 0x000f220000000800 */
[----:B0-----:R-:W-:Y:S01]  /*d090*/  IMAD R45, R18, 0xa4, RZ ;  /* 0x000000a4122d7824 */ /* 0x001fe200078e02ff */
[----:B------:R0:W-:Y:S01]  /*d0a0*/  STG.E.U16 desc[UR6][R42.64], R47 ;  /* 0x0000002f2a007986 */ /* 0x0001e2000c101506 */
[----:B------:R-:W-:-:S05]  /*d0b0*/  LEA.HI.X.SX32 R37, R37, R73, 0x1, P5 ;  /* 0x0000004925257211 */ /* 0x000fca00028f0eff */
[----:B------:R-:W5:Y:S01]  /*d0c0*/  LDC R2, c[0x0][0x278] ;  /* 0x00009e00ff027b82 */ /* 0x000f620000000800 */
[----:B-1----:R-:W-:Y:S01]  /*d0d0*/  IMAD R49, R16, 0xa0, RZ ;  /* 0x000000a010317824 */ /* 0x002fe200078e02ff */
[-C--:B--2---:R-:W-:Y:S01]  /*d0e0*/  IADD3 R40, P5, R39, R72.reuse, RZ ;  /* 0x0000004827287210 */ /* 0x084fe20007fbe0ff */
[----:B------:R-:W-:Y:S01]  /*d0f0*/  IMAD R41, R75, 0x51, RZ ;  /* 0x000000514b297824 */ /* 0x000fe200078e02ff */
[----:B------:R1:W-:Y:S01]  /*d100*/  STG.E.U16 desc[UR6][R36.64], R24 ;  /* 0x0000001824007986 */ /* 0x0003e2000c101506 */
[----:B------:R-:W-:Y:S02]  /*d110*/  PRMT R20, R56, 0x7632, R20 ;  /* 0x0000763238147816 */ /* 0x000fe40000000014 */
[-C--:B0-----:R-:W-:Y:S01]  /*d120*/  IADD3 R42, P6, R45, R72.reuse, RZ ;  /* 0x000000482d2a7210 */ /* 0x081fe20007fde0ff */
[----:B------:R-:W0:Y:S01]  /*d130*/  LDC R14, c[0x0][0x278] ;  /* 0x00009e00ff0e7b82 */ /* 0x000e220000000800 */
[----:B------:R-:W-:Y:S01]  /*d140*/  IADD3 R38, P4, R49, R72, RZ ;  /* 0x0000004831267210 */ /* 0x000fe20007f9e0ff */
[----:B---3--:R-:W-:Y:S01]  /*d150*/  IMAD R45, R6, 0xa6, RZ ;  /* 0x000000a6062d7824 */ /* 0x008fe200078e02ff */
[----:B------:R-:W-:-:S02]  /*d160*/  LEA.HI.X.SX32 R41, R41, R73, 0x1, P5 ;  /* 0x0000004929297211 */ /* 0x000fc400028f0eff */
[-C--:B------:R-:W-:Y:S02]  /*d170*/  LEA.HI.X.SX32 R39, R97, R73.reuse, 0x1, P4 ;  /* 0x0000004961277211 */ /* 0x080fe400020f0eff */
[-C--:B------:R-:W-:Y:S01]  /*d180*/  LEA.HI.X.SX32 R43, R99, R73.reuse, 0x1, P6 ;  /* 0x00000049632b7211 */ /* 0x080fe200030f0eff */
[----:B------:R-:W2:Y:S01]  /*d190*/  LDC R4, c[0x0][0x278] ;  /* 0x00009e00ff047b82 */ /* 0x000ea20000000800 */
[----:B----4-:R-:W-:Y:S01]  /*d1a0*/  IMAD R47, R8, 0xa8, RZ ;  /* 0x000000a8082f7824 */ /* 0x010fe200078e02ff */
[----:B------:R5:W-:Y:S01]  /*d1b0*/  STG.E.U16 desc[UR6][R38.64], R56 ;  /* 0x0000003826007986 */ /* 0x000be2000c101506 */
[----:B-1----:R-:W-:Y:S01]  /*d1c0*/  IMAD R37, R75, 0x53, RZ ;  /* 0x000000534b257824 */ /* 0x002fe200078e02ff */
[-C--:B------:R-:W-:Y:S02]  /*d1d0*/  IADD3 R36, P5, R45, R72.reuse, RZ ;  /* 0x000000482d247210 */ /* 0x080fe40007fbe0ff */
[----:B------:R1:W-:Y:S01]  /*d1e0*/  STG.E.U16 desc[UR6][R40.64], R20 ;  /* 0x0000001428007986 */ /* 0x0003e2000c101506 */
[----:B------:R-:W-:Y:S01]  /*d1f0*/  PRMT R24, R59, 0x7632, R24 ;  /* 0x000076323b187816 */ /* 0x000fe20000000018 */
[----:B------:R-:W3:Y:S01]  /*d200*/  LDC R6, c[0x0][0x278] ;  /* 0x00009e00ff067b82 */ /* 0x000ee20000000800 */
[----:B------:R-:W-:Y:S01]  /*d210*/  LEA.HI.X.SX32 R37, R37, R73, 0x1, P5 ;  /* 0x0000004925257211 */ /* 0x000fe200028f0eff */
[----:B------:R0:W-:Y:S01]  /*d220*/  STG.E.U16 desc[UR6][R42.64], R57 ;  /* 0x000000392a007986 */ /* 0x0001e2000c101506 */
[----:B-----5:R-:W-:Y:S01]  /*d230*/  IMAD R39, R2, 0xaa, RZ ;  /* 0x000000aa02277824 */ /* 0x020fe200078e02ff */
[----:B------:R-:W-:-:S04]  /*d240*/  IADD3 R38, P4, R47, R72, RZ ;  /* 0x000000482f267210 */ /* 0x000fc80007f9e0ff */
[----:B------:R-:W4:Y:S01]  /*d250*/  LDC R16, c[0x0][0x278] ;  /* 0x00009e00ff107b82 */ /* 0x000f220000000800 */
[----:B------:R5:W-:Y:S01]  /*d260*/  STG.E.U16 desc[UR6][R36.64], R22 ;  /* 0x0000001624007986 */ /* 0x000be2000c101506 */
[----:B-1----:R-:W-:Y:S01]  /*d270*/  IMAD R41, R75, 0x55, RZ ;  /* 0x000000554b297824 */ /* 0x002fe200078e02ff */
[-C--:B------:R-:W-:Y:S02]  /*d280*/  IADD3 R40, P5, R39, R72.reuse, RZ ;  /* 0x0000004827287210 */ /* 0x080fe40007fbe0ff */
[-C--:B------:R-:W-:Y:S01]  /*d290*/  LEA.HI.X.SX32 R39, R93, R73.reuse, 0x1, P4 ;  /* 0x000000495d277211 */ /* 0x080fe200020f0eff */
[----:B0-----:R-:W-:Y:S01]  /*d2a0*/  IMAD R43, R14, 0xac, RZ ;  /* 0x000000ac0e2b7824 */ /* 0x001fe200078e02ff */
[----:B------:R-:W-:Y:S01]  /*d2b0*/  LEA.HI.X.SX32 R41, R41, R73, 0x1, P5 ;  /* 0x0000004929297211 */ /* 0x000fe200028f0eff */
[----:B------:R-:W0:Y:S01]  /*d2c0*/  LDC R18, c[0x0][0x278] ;  /* 0x00009e00ff127b82 */ /* 0x000e220000000800 */
[----:B--2---:R-:W-:Y:S01]  /*d2d0*/  IMAD R45, R4, 0xae, RZ ;  /* 0x000000ae042d7824 */ /* 0x004fe200078e02ff */
[----:B------:R3:W-:Y:S01]  /*d2e0*/  STG.E.U16 desc[UR6][R38.64], R58 ;  /* 0x0000003a26007986 */ /* 0x0007e2000c101506 */
[----:B------:R-:W-:-:S02]  /*d2f0*/  IADD3 R42, P6, R43, R72, RZ ;  /* 0x000000482b2a7210 */ /* 0x000fc40007fde0ff */
[----:B------:R-:W-:Y:S01]  /*d300*/  PRMT R20, R58, 0x7632, R20 ;  /* 0x000076323a147816 */ /* 0x000fe20000000014 */
[----:B-----5:R-:W-:Y:S01]  /*d310*/  IMAD R37, R75, 0x57, RZ ;  /* 0x000000574b257824 */ /* 0x020fe200078e02ff */
[-C--:B------:R-:W-:Y:S01]  /*d320*/  LEA.HI.X.SX32 R43, R95, R73.reuse, 0x1, P6 ;  /* 0x000000495f2b7211 */ /* 0x080fe200030f0eff */
[----:B------:R-:W1:Y:S01]  /*d330*/  LDC R2, c[0x0][0x278] ;  /* 0x00009e00ff027b82 */ /* 0x000e620000000800 */
[----:B------:R-:W-:Y:S01]  /*d340*/  IADD3 R36, P5, R45, R72, RZ ;  /* 0x000000482d247210 */ /* 0x000fe20007fbe0ff */
[----:B------:R2:W-:Y:S01]  /*d350*/  STG.E.U16 desc[UR6][R40.64], R20 ;  /* 0x0000001428007986 */ /* 0x0005e2000c101506 */
[----:B------:R-:W-:Y:S02]  /*d360*/  PRMT R22, R53, 0x7632, R22 ;  /* 0x0000763235167816 */ /* 0x000fe40000000016 */
[----:B------:R-:W-:Y:S01]  /*d370*/  LEA.HI.X.SX32 R37, R37, R73, 0x1, P5 ;  /* 0x0000004925257211 */ /* 0x000fe200028f0eff */
[----:B---3--:R-:W-:Y:S01]  /*d380*/  IMAD R39, R6, 0xb2, RZ ;  /* 0x000000b206277824 */ /* 0x008fe200078e02ff */
[----:B------:R3:W-:Y:S01]  /*d390*/  STG.E.U16 desc[UR6][R42.64], R59 ;  /* 0x0000003b2a007986 */ /* 0x0007e2000c101506 */
[----:B------:R-:W5:Y:S01]  /*d3a0*/  LDC R8, c[0x0][0x278] ;  /* 0x00009e00ff087b82 */ /* 0x000f620000000800 */
[----:B----4-:R-:W-:-:S02]  /*d3b0*/  IMAD R47, R16, 0xb0, RZ ;  /* 0x000000b0102f7824 */ /* 0x010fc400078e02ff */
[----:B------:R4:W-:Y:S03]  /*d3c0*/  STG.E.U16 desc[UR6][R36.64], R24 ;  /* 0x0000001824007986 */ /* 0x0009e6000c101506 */
[-C--:B------:R-:W-:Y:S01]  /*d3d0*/  IADD3 R38, P4, R47, R72.reuse, RZ ;  /* 0x000000482f267210 */ /* 0x080fe20007f9e0ff */
[----:B--2---:R-:W-:Y:S01]  /*d3e0*/  IMAD R41, R75, 0x59, RZ ;  /* 0x000000594b297824 */ /* 0x004fe200078e02ff */
[----:B------:R-:W2:Y:S01]  /*d3f0*/  LDC R4, c[0x0][0x278] ;  /* 0x00009e00ff047b82 */ /* 0x000ea20000000800 */
[----:B0-----:R-:W-:Y:S01]  /*d400*/  IMAD R45, R18, 0xb4, RZ ;  /* 0x000000b4122d7824 */ /* 0x001fe200078e02ff */
[-C--:B------:R-:W-:Y:S02]  /*d410*/  IADD3 R40, P5, R39, R72.reuse, RZ ;  /* 0x0000004827287210 */ /* 0x080fe40007fbe0ff */
[-C--:B------:R-:W-:Y:S02]  /*d420*/  LEA.HI.X.SX32 R39, R79, R73.reuse, 0x1, P4 ;  /* 0x000000494f277211 */ /* 0x080fe400020f0eff */
[----:B---3--:R-:W-:Y:S01]  /*d430*/  IADD3 R42, P6, R45, R72, RZ ;  /* 0x000000482d2a7210 */ /* 0x008fe20007fde0ff */
[----:B----4-:R-:W-:Y:S01]  /*d440*/  IMAD R37, R75, 0x5b, RZ ;  /* 0x0000005b4b257824 */ /* 0x010fe200078e02ff */
[----:B------:R-:W0:Y:S01]  /*d450*/  LDC R6, c[0x0][0x278] ;  /* 0x00009e00ff067b82 */ /* 0x000e220000000800 */
[----:B-1----:R-:W-:Y:S01]  /*d460*/  IMAD R45, R2, 0xb6, RZ ;  /* 0x000000b6022d7824 */ /* 0x002fe200078e02ff */
[----:B------:R-:W-:Y:S01]  /*d470*/  LEA.HI.X.SX32 R41, R41, R73, 0x1, P5 ;  /* 0x0000004929297211 */ /* 0x000fe200028f0eff */
[----:B------:R2:W-:Y:S01]  /*d480*/  STG.E.U16 desc[UR6][R38.64], R52 ;  /* 0x0000003426007986 */ /* 0x0005e2000c101506 */
[----:B------:R-:W-:-:S02]  /*d490*/  PRMT R20, R52, 0x7632, R20 ;  /* 0x0000763234147816 */ /* 0x000fc40000000014 */
[-C--:B------:R-:W-:Y:S02]  /*d4a0*/  IADD3 R36, P5, R45, R72.reuse, RZ ;  /* 0x000000482d247210 */ /* 0x080fe40007fbe0ff */
[----:B------:R-:W1:Y:S01]  /*d4b0*/  LDC R14, c[0x0][0x278] ;  /* 0x00009e00ff0e7b82 */ /* 0x000e620000000800 */
[----:B-----5:R-:W-:Y:S01]  /*d4c0*/  IMAD R47, R8, 0xb8, RZ ;  /* 0x000000b8082f7824 */ /* 0x020fe200078e02ff */
[-C--:B------:R-:W-:Y:S01]  /*d4d0*/  LEA.HI.X.SX32 R43, R91, R73.reuse, 0x1, P6 ;  /* 0x000000495b2b7211 */ /* 0x080fe200030f0eff */
[----:B------:R3:W-:Y:S01]  /*d4e0*/  STG.E.U16 desc[UR6][R40.64], R20 ;  /* 0x0000001428007986 */ /* 0x0007e2000c101506 */
[----:B------:R-:W-:Y:S02]  /*d4f0*/  LEA.HI.X.SX32 R37, R37, R73, 0x1, P5 ;  /* 0x0000004925257211 */ /* 0x000fe400028f0eff */
[----:B------:R-:W-:Y:S01]  /*d500*/  PRMT R24, R55, 0x7632, R24 ;  /* 0x0000763237187816 */ /* 0x000fe20000000018 */
[----:B------:R1:W-:Y:S01]  /*d510*/  STG.E.U16 desc[UR6][R42.64], R53 ;  /* 0x000000352a007986 */ /* 0x0003e2000c101506 */
[----:B------:R-:W4:Y:S01]  /*d520*/  LDC R16, c[0x0][0x278] ;  /* 0x00009e00ff107b82 */ /* 0x000f220000000800 */
[----:B--2---:R-:W-:Y:S01]  /*d530*/  IMAD R39, R4, 0xba, RZ ;  /* 0x000000ba04277824 */ /* 0x004fe200078e02ff */
[----:B------:R-:W-:Y:S01]  /*d540*/  IADD3 R38, P4, R47, R72, RZ ;  /* 0x000000482f267210 */ /* 0x000fe20007f9e0ff */
[----:B------:R2:W-:Y:S01]  /*d550*/  STG.E.U16 desc[UR6][R36.64], R22 ;  /* 0x0000001624007986 */ /* 0x0005e2000c101506 */
[----:B---3--:R-:W-:-:S04]  /*d560*/  IMAD R41, R75, 0x5d, RZ ;  /* 0x0000005d4b297824 */ /* 0x008fc800078e02ff */
[----:B------:R-:W3:Y:S01]  /*d570*/  LDC R2, c[0x0][0x278] ;  /* 0x00009e00ff027b82 */ /* 0x000ee20000000800 */
[-C--:B------:R-:W-:Y:S01]  /*d580*/  IADD3 R40, P5, R39, R72.reuse, RZ ;  /* 0x0000004827287210 */ /* 0x080fe20007fbe0ff */
[----:B0-----:R-:W-:Y:S01]  /*d590*/  IMAD R45, R6, 0xbe, RZ ;  /* 0x000000be062d7824 */ /* 0x001fe200078e02ff */
[-C--:B------:R-:W-:Y:S02]  /*d5a0*/  LEA.HI.X.SX32 R39, R81, R73.reuse, 0x1, P4 ;  /* 0x0000004951277211 */ /* 0x080fe400020f0eff */
[----:B------:R-:W-:Y:S02]  /*d5b0*/  LEA.HI.X.SX32 R41, R41, R73, 0x1, P5 ;  /* 0x0000004929297211 */ /* 0x000fe400028f0eff */
[----:B------:R-:W-:Y:S01]  /*d5c0*/  PRMT R20, R54, 0x7632, R20 ;  /* 0x0000763236147816 */ /* 0x000fe20000000014 */
[----:B------:R-:W0:Y:S01]  /*d5d0*/  LDC R18, c[0x0][0x278] ;  /* 0x00009e00ff127b82 */ /* 0x000e220000000800 */
[----:B-1----:R-:W-:Y:S01]  /*d5e0*/  IMAD R43, R14, 0xbc, RZ ;  /* 0x000000bc0e2b7824 */ /* 0x002fe200078e02ff */
[----:B------:R1:W-:Y:S01]  /*d5f0*/  STG.E.U16 desc[UR6][R38.64], R54 ;  /* 0x0000003626007986 */ /* 0x0003e2000c101506 */
[----:B--2---:R-:W-:Y:S01]  /*d600*/  IMAD R37, R75, 0x5f, RZ ;  /* 0x0000005f4b257824 */ /* 0x004fe200078e02ff */
[----:B------:R-:W-:-:S02]  /*d610*/  IADD3 R36, P5, R45, R72, RZ ;  /* 0x000000482d247210 */ /* 0x000fc40007fbe0ff */
[-C--:B------:R-:W-:Y:S01]  /*d620*/  IADD3 R42, P6, R43, R72.reuse, RZ ;  /* 0x000000482b2a7210 */ /* 0x080fe20007fde0ff */
[----:B------:R3:W-:Y:S01]  /*d630*/  STG.E.U16 desc[UR6][R40.64], R20 ;  /* 0x0000001428007986 */ /* 0x0007e2000c101506 */
[----:B------:R-:W2:Y:S01]  /*d640*/  LDC R4, c[0x0][0x278] ;  /* 0x00009e00ff047b82 */ /* 0x000ea20000000800 */
[----:B----4-:R-:W-:Y:S01]  /*d650*/  IMAD R47, R16, 0xc0, RZ ;  /* 0x000000c0102f7824 */ /* 0x010fe200078e02ff */
[-C--:B------:R-:W-:Y:S02]  /*d660*/  LEA.HI.X.SX32 R43, R85, R73.reuse, 0x1, P6 ;  /* 0x00000049552b7211 */ /* 0x080fe400030f0eff */
[-C--:B------:R-:W-:Y:S02]  /*d670*/  LEA.HI.X.SX32 R37, R37, R73.reuse, 0x1, P5 ;  /* 0x0000004925257211 */ /* 0x080fe400028f0eff */
[----:B------:R-:W-:Y:S01]  /*d680*/  IADD3 R30, P4, R47, R72, RZ ;  /* 0x000000482f1e7210 */ /* 0x000fe20007f9e0ff */
[----:B-1----:R-:W-:Y:S01]  /*d690*/  IMAD R39, R75, 0x61, RZ ;  /* 0x000000614b277824 */ /* 0x002fe200078e02ff */
[----:B------:R-:W1:Y:S01]  /*d6a0*/  LDC R6, c[0x0][0x278] ;  /* 0x00009e00ff067b82 */ /* 0x000e620000000800 */
[----:B------:R2:W-:Y:S01]  /*d6b0*/  STG.E.U16 desc[UR6][R42.64], R55 ;  /* 0x000000372a007986 */ /* 0x0005e2000c101506 */
[----:B------:R-:W-:Y:S01]  /*d6c0*/  LEA.HI.X.SX32 R31, R31, R73, 0x1, P4 ;  /* 0x000000491f1f7211 */ /* 0x000fe200020f0eff */
[----:B---3--:R-:W-:Y:S01]  /*d6d0*/  IMAD R41, R2, 0xc2, RZ ;  /* 0x000000c202297824 */ /* 0x008fe200078e02ff */
[----:B------:R-:W-:Y:S01]  /*d6e0*/  PRMT R20, R60, 0x7632, R20 ;  /* 0x000076323c147816 */ /* 0x000fe20000000014 */
[----:B------:R3:W-:Y:S01]  /*d6f0*/  STG.E.U16 desc[UR6][R36.64], R24 ;  /* 0x0000001824007986 */ /* 0x0007e2000c101506 */
[----:B------:R-:W-:-:S02]  /*d700*/  PRMT R22, R61, 0x7632, R22 ;  /* 0x000076323d167816 */ /* 0x000fc40000000016 */
[----:B------:R-:W4:Y:S01]  /*d710*/  LDC R8, c[0x0][0x278] ;  /* 0x00009e00ff087b82 */ /* 0x000f220000000800 */
[----:B0-----:R-:W-:Y:S01]  /*d720*/  IMAD R45, R18, 0xc4, RZ ;  /* 0x000000c4122d7824 */ /* 0x001fe200078e02ff */
[-C--:B------:R-:W-:Y:S01]  /*d730*/  IADD3 R38, P5, R41, R72.reuse, RZ ;  /* 0x0000004829267210 */ /* 0x080fe20007fbe0ff */
[----:B------:R0:W-:Y:S03]  /*d740*/  STG.E.U16 desc[UR6][R30.64], R60 ;  /* 0x0000003c1e007986 */ /* 0x0001e6000c101506 */
[-C--:B------:R-:W-:Y:S02]  /*d750*/  IADD3 R40, P6, R45, R72.reuse, RZ ;  /* 0x000000482d287210 */ /* 0x080fe40007fde0ff */
[----:B------:R-:W5:Y:S01]  /*d760*/  LDC R14, c[0x0][0x278] ;  /* 0x00009e00ff0e7b82 */ /* 0x000f620000000800 */
[-C--:B------:R-:W-:Y:S01]  /*d770*/  LEA.HI.X.SX32 R39, R39, R73.reuse, 0x1, P5 ;  /* 0x0000004927277211 */ /* 0x080fe200028f0eff */
[----:B--2---:R-:W-:Y:S01]  /*d780*/  IMAD R43, R4, 0xc6, RZ ;  /* 0x000000c6042b7824 */ /* 0x004fe200078e02ff */
[-C--:B------:R-:W-:Y:S01]  /*d790*/  LEA.HI.X.SX32 R41, R89, R73.reuse, 0x1, P6 ;  /* 0x0000004959297211 */ /* 0x080fe200030f0eff */
[----:B---3--:R-:W-:Y:S01]  /*d7a0*/  IMAD R37, R75, 0x63, RZ ;  /* 0x000000634b257824 */ /* 0x008fe200078e02ff */
[----:B------:R-:W-:Y:S01]  /*d7b0*/  PRMT R24, R63, 0x7632, R24 ;  /* 0x000076323f187816 */ /* 0x000fe20000000018 */
[----:B------:R2:W-:Y:S01]  /*d7c0*/  STG.E.U16 desc[UR6][R38.64], R20 ;  /* 0x0000001426007986 */ /* 0x0005e2000c101506 */
[----:B0-----:R-:W-:Y:S01]  /*d7d0*/  IADD3 R30, P5, R43, R72, RZ ;  /* 0x000000482b1e7210 */ /* 0x001fe20007fbe0ff */
[----:B------:R-:W0:Y:S02]  /*d7e0*/  LDC R2, c[0x0][0x278] ;  /* 0x00009e00ff027b82 */ /* 0x000e240000000800 */
[----:B------:R5:W-:Y:S01]  /*d7f0*/  STG.E.U16 desc[UR6][R40.64], R61 ;  /* 0x0000003d28007986 */ /* 0x000be2000c101506 */
[----:B------:R-:W-:Y:S01]  /*d800*/  LEA.HI.X.SX32 R31, R37, R73, 0x1, P5 ;  /* 0x00000049251f7211 */ /* 0x000fe200028f0eff */
[----:B------:R-:W-:-:S04]  /*d810*/  IMAD R37, R75, 0x65, RZ ;  /* 0x000000654b257824 */ /* 0x000fc800078e02ff */
[----:B------:R-:W3:Y:S01]  /*d820*/  LDC R16, c[0x0][0x278] ;  /* 0x00009e00ff107b82 */ /* 0x000ee20000000800 */
[----:B----4-:R-:W-:Y:S01]  /*d830*/  IMAD R45, R8, 0xc8, RZ ;  /* 0x000000c8082d7824 */ /* 0x010fe200078e02ff */
[----:B--2---:R-:W-:Y:S01]  /*d840*/  PRMT R20, R62, 0x7632, R20 ;  /* 0x000076323e147816 */ /* 0x004fe20000000014 */
[----:B-1----:R-:W-:Y:S01]  /*d850*/  IMAD R39, R6, 0xca, RZ ;  /* 0x000000ca06277824 */ /* 0x002fe200078e02ff */
[----:B------:R1:W-:Y:S02]  /*d860*/  STG.E.U16 desc[UR6][R30.64], R22 ;  /* 0x000000161e007986 */ /* 0x0003e4000c101506 */
[-C--:B------:R-:W-:Y:S02]  /*d870*/  IADD3 R32, P4, R45, R72.reuse, RZ ;  /* 0x000000482d207210 */ /* 0x080fe40007f9e0ff */
[----:B------:R-:W2:Y:S01]  /*d880*/  LDC R4, c[0x0][0x278] ;  /* 0x00009e00ff047b82 */ /* 0x000ea20000000800 */
[----:B-----5:R-:W-:Y:S01]  /*d890*/  IMAD R41, R14, 0xcc, RZ ;  /* 0x000000cc0e297824 */ /* 0x020fe200078e02ff */
[----:B------:R-:W-:-:S02]  /*d8a0*/  IADD3 R36, P5, R39, R72, RZ ;  /* 0x0000004827247210 */ /* 0x000fc40007fbe0ff */
[-C--:B------:R-:W-:Y:S02]  /*d8b0*/  LEA.HI.X.SX32 R33, R33, R73.reuse, 0x1, P4 ;  /* 0x0000004921217211 */ /* 0x080fe400020f0eff */
[-C--:B------:R-:W-:Y:S02]  /*d8c0*/  IADD3 R38, P6, R41, R72.reuse, RZ ;  /* 0x0000004829267210 */ /* 0x080fe40007fde0ff */
[----:B------:R-:W4:Y:S01]  /*d8d0*/  LDC R6, c[0x0][0x278] ;  /* 0x00009e00ff067b82 */ /* 0x000f220000000800 */
[----:B0-----:R-:W-:Y:S01]  /*d8e0*/  IMAD R41, R2, 0xce, RZ ;  /* 0x000000ce02297824 */ /* 0x001fe200078e02ff */
[-C--:B------:R-:W-:Y:S01]  /*d8f0*/  LEA.HI.X.SX32 R37, R37, R73.reuse, 0x1, P5 ;  /* 0x0000004925257211 */ /* 0x080fe200028f0eff */
[----:B------:R0:W-:Y:S01]  /*d900*/  STG.E.U16 desc[UR6][R32.64], R62 ;  /* 0x0000003e20007986 */ /* 0x0001e2000c101506 */
[----:B-1----:R-:W-:Y:S01]  /*d910*/  IMAD R31, R75, 0x67, RZ ;  /* 0x000000674b1f7824 */ /* 0x002fe200078e02ff */
[-C--:B------:R-:W-:Y:S02]  /*d920*/  LEA.HI.X.SX32 R39, R77, R73.reuse, 0x1, P6 ;  /* 0x000000494d277211 */ /* 0x080fe400030f0eff */
[----:B------:R2:W-:Y:S01]  /*d930*/  STG.E.U16 desc[UR6][R36.64], R20 ;  /* 0x0000001424007986 */ /* 0x0005e2000c101506 */
[----:B------:R-:W1:Y:S01]  /*d940*/  LDC R18, c[0x0][0x278] ;  /* 0x00009e00ff127b82 */ /* 0x000e620000000800 */
[----:B---3--:R-:W-:Y:S01]  /*d950*/  IMAD R43, R16, 0xd0, RZ ;  /* 0x000000d0102b7824 */ /* 0x008fe200078e02ff */
[-C--:B------:R-:W-:Y:S01]  /*d960*/  IADD3 R30, P5, R41, R72.reuse, RZ ;  /* 0x00000048291e7210 */ /* 0x080fe20007fbe0ff */
[----:B------:R-:W-:Y:S03]  /*d970*/  STG.E.U16 desc[UR6][R38.64], R63 ;  /* 0x0000003f26007986 */ /* 0x000fe6000c101506 */
[-C--:B------:R-:W-:Y:S01]  /*d980*/  LEA.HI.X.SX32 R31, R31, R73.reuse, 0x1, P5 ;  /* 0x000000491f1f7211 */ /* 0x080fe200028f0eff */
[----:B0-----:R-:W-:Y:S01]  /*d990*/  IMAD R33, R75, 0x69, RZ ;  /* 0x000000694b217824 */ /* 0x001fe200078e02ff */
[----:B------:R-:W0:Y:S01]  /*d9a0*/  LDC R8, c[0x0][0x278] ;  /* 0x00009e00ff087b82 */ /* 0x000e220000000800 */
[----:B------:R-:W-:Y:S01]  /*d9b0*/  IADD3 R22, P4, R43, R72, RZ ;  /* 0x000000482b167210 */ /* 0x000fe20007f9e0ff */
[----:B--2---:R-:W-:Y:S01]  /*d9c0*/  IMAD R37, R4, 0xd2, RZ ;  /* 0x000000d204257824 */ /* 0x004fe200078e02ff */
[----:B------:R-:W-:Y:S01]  /*d9d0*/  PRMT R20, R64, 0x7632, R20 ;  /* 0x0000763240147816 */ /* 0x000fe20000000014 */
[----:B------:R2:W-:Y:S01]  /*d9e0*/  STG.E.U16 desc[UR6][R30.64], R24 ;  /* 0x000000181e007986 */ /* 0x0005e2000c101506 */
[----:B------:R-:W-:-:S03]  /*d9f0*/  LEA.HI.X.SX32 R23, R23, R73, 0x1, P4 ;  /* 0x0000004917177211 */ /* 0x000fc600020f0eff */
[----:B------:R-:W3:Y:S01]  /*da00*/  LDC R2, c[0x0][0x278] ;  /* 0x00009e00ff027b82 */ /* 0x000ee20000000800 */
[----:B------:R-:W-:Y:S01]  /*da10*/  IADD3 R32, P5, R37, R72, RZ ;  /* 0x0000004825207210 */ /* 0x000fe20007fbe0ff */
[----:B----4-:R-:W-:Y:S01]  /*da20*/  IMAD R37, R6, 0xd6, RZ ;  /* 0x000000d606257824 */ /* 0x010fe200078e02ff */
[----:B------:R4:W-:Y:S02]  /*da30*/  STG.E.U16 desc[UR6][R22.64], R64 ;  /* 0x0000004016007986 */ /* 0x0009e4000c101506 */
[----:B------:R-:W-:-:S03]  /*da40*/  LEA.HI.X.SX32 R33, R33, R73, 0x1, P5 ;  /* 0x0000004921217211 */ /* 0x000fc600028f0eff */
[----:B------:R-:W5:Y:S01]  /*da50*/  LDC R14, c[0x0][0x278] ;  /* 0x00009e00ff0e7b82 */ /* 0x000f620000000800 */
[----:B-1----:R-:W-:Y:S01]  /*da60*/  IMAD R41, R18, 0xd4, RZ ;  /* 0x000000d412297824 */ /* 0x002fe200078e02ff */
[----:B------:R3:W-:Y:S01]  /*da70*/  STG.E.U16 desc[UR6][R32.64], R20 ;  /* 0x0000001420007986 */ /* 0x0007e2000c101506 */
[----:B--2---:R-:W-:-:S03]  /*da80*/  IMAD R31, R75, 0x6b, RZ ;  /* 0x0000006b4b1f7824 */ /* 0x004fc600078e02ff */
[-C--:B------:R-:W-:Y:S02]  /*da90*/  IADD3 R34, P6, R41, R72.reuse, RZ ;  /* 0x0000004829227210 */ /* 0x080fe40007fde0ff */
[----:B------:R-:W1:Y:S01]  /*daa0*/  LDC R4, c[0x0][0x278] ;  /* 0x00009e00ff047b82 */ /* 0x000e620000000800 */
[----:B0-----:R-:W-:Y:S01]  /*dab0*/  IMAD R39, R8, 0xd8, RZ ;  /* 0x000000d808277824 */ /* 0x001fe200078e02ff */
[-C--:B----4-:R-:W-:Y:S02]  /*dac0*/  IADD3 R22, P5, R37, R72.reuse, RZ ;  /* 0x0000004825167210 */ /* 0x090fe40007fbe0ff */
[-C--:B------:R-:W-:Y:S02]  /*dad0*/  LEA.HI.X.SX32 R35, R35, R73.reuse, 0x1, P6 ;  /* 0x0000004923237211 */ /* 0x080fe400030f0eff */
[----:B------:R-:W-:Y:S01]  /*dae0*/  LEA.HI.X.SX32 R23, R31, R73, 0x1, P5 ;  /* 0x000000491f177211 */ /* 0x000fe200028f0eff */
[----:B------:R-:W-:Y:S01]  /*daf0*/  IMAD R31, R75, 0x6d, RZ ;  /* 0x0000006d4b1f7824 */ /* 0x000fe200078e02ff */
[----:B------:R-:W0:Y:S01]  /*db00*/  LDC R16, c[0x0][0x278] ;  /* 0x00009e00ff107b82 */ /* 0x000e220000000800 */
[----:B---3--:R-:W-:Y:S01]  /*db10*/  IMAD R33, R2, 0xda, RZ ;  /* 0x000000da02217824 */ /* 0x008fe200078e02ff */
[----:B------:R-:W-:Y:S01]  /*db20*/  IADD3 R24, P4, R39, R72, RZ ;  /* 0x0000004827187210 */ /* 0x000fe20007f9e0ff */
[----:B------:R5:W-:Y:S01]  /*db30*/  STG.E.U16 desc[UR6][R34.64], R65 ;  /* 0x0000004122007986 */ /* 0x000be2000c101506 */
[----:B------:R-:W-:-:S02]  /*db40*/  PRMT R20, R66, 0x7632, R20 ;  /* 0x0000763242147816 */ /* 0x000fc40000000014 */
[-C--:B------:R-:W-:Y:S01]  /*db50*/  IADD3 R30, P5, R33, R72.reuse, RZ ;  /* 0x00000048211e7210 */ /* 0x080fe20007fbe0ff */
[----:B------:R2:W-:Y:S01]  /*db60*/  STG.E.U16 desc[UR6][R22.64], R28 ;  /* 0x0000001c16007986 */ /* 0x0005e2000c101506 */
[----:B------:R-:W3:Y:S01]  /*db70*/  LDC R6, c[0x0][0x278] ;  /* 0x00009e00ff067b82 */ /* 0x000ee20000000800 */
[-C--:B------:R-:W-:Y:S02]  /*db80*/  LEA.HI.X.SX32 R25, R25, R73.reuse, 0x1, P4 ;  /* 0x0000004919197211 */ /* 0x080fe400020f0eff */
[----:B------:R-:W-:Y:S02]  /*db90*/  LEA.HI.X.SX32 R31, R31, R73, 0x1, P5 ;  /* 0x000000491f1f7211 */ /* 0x000fe400028f0eff */
[----:B------:R-:W-:Y:S01]  /*dba0*/  PRMT R32, R67, 0x7632, R32 ;  /* 0x0000763243207816 */ /* 0x000fe20000000020 */
[----:B------:R4:W-:Y:S01]  /*dbb0*/  STG.E.U16 desc[UR6][R24.64], R66 ;  /* 0x0000004218007986 */ /* 0x0009e2000c101506 */
[----:B-----5:R-:W-:Y:S01]  /*dbc0*/  IMAD R35, R14, 0xdc, RZ ;  /* 0x000000dc0e237824 */ /* 0x020fe200078e02ff */
[----:B------:R-:W5:Y:S01]  /*dbd0*/  LDC R18, c[0x0][0x278] ;  /* 0x00009e00ff127b82 */ /* 0x000f620000000800 */
[----:B-1----:R-:W-:Y:S01]  /*dbe0*/  IMAD R33, R4, 0xde, RZ ;  /* 0x000000de04217824 */ /* 0x002fe200078e02ff */
[----:B------:R3:W-:Y:S01]  /*dbf0*/  STG.E.U16 desc[UR6][R30.64], R20 ;  /* 0x000000141e007986 */ /* 0x0007e2000c101506 */
[----:B--2---:R-:W-:Y:S01]  /*dc00*/  IMAD R23, R75, 0x6f, RZ ;  /* 0x0000006f4b177824 */ /* 0x004fe200078e02ff */
[----:B------:R-:W-:-:S02]  /*dc10*/  IADD3 R26, P6, R35, R72, RZ ;  /* 0x00000048231a7210 */ /* 0x000fc40007fde0ff */
[-C--:B------:R-:W-:Y:S02]  /*dc20*/  IADD3 R22, P5, R33, R72.reuse, RZ ;  /* 0x0000004821167210 */ /* 0x080fe40007fbe0ff */
[----:B------:R-:W1:Y:S01]  /*dc30*/  LDC R2, c[0x0][0x278] ;  /* 0x00009e00ff027b82 */ /* 0x000e620000000800 */
[----:B0-----:R-:W-:Y:S01]  /*dc40*/  IMAD R35, R16, 0xe0, RZ ;  /* 0x000000e010237824 */ /* 0x001fe200078e02ff */
[-C--:B------:R-:W-:Y:S01]  /*dc50*/  LEA.HI.X.SX32 R27, R27, R73.reuse, 0x1, P6 ;  /* 0x000000491b1b7211 */ /* 0x080fe200030f0eff */
[----:B----4-:R-:W-:Y:S01]  /*dc60*/  IMAD R25, R75, 0x71, RZ ;  /* 0x000000714b197824 */ /* 0x010fe200078e02ff */
[----:B------:R-:W-:Y:S02]  /*dc70*/  LEA.HI.X.SX32 R23, R23, R73, 0x1, P5 ;  /* 0x0000004917177211 */ /* 0x000fe400028f0eff */
[----:B------:R-:W-:Y:S01]  /*dc80*/  PRMT R16, R68, 0x7632, R16 ;  /* 0x0000763244107816 */ /* 0x000fe20000000010 */
[----:B------:R0:W-:Y:S01]  /*dc90*/  STG.E.U16 desc[UR6][R26.64], R67 ;  /* 0x000000431a007986 */ /* 0x0001e2000c101506 */
[----:B------:R-:W2:Y:S01]  /*dca0*/  LDC R8, c[0x0][0x278] ;  /* 0x00009e00ff087b82 */ /* 0x000ea20000000800 */
[----:B---3--:R-:W-:Y:S01]  /*dcb0*/  IMAD R31, R6, 0xe2, RZ ;  /* 0x000000e2061f7824 */ /* 0x008fe200078e02ff */
[----:B------:R-:W-:Y:S01]  /*dcc0*/  PRMT R30, R69, 0x7632, R30 ;  /* 0x00007632451e7816 */ /* 0x000fe2000000001e */
[----:B------:R3:W-:Y:S03]  /*dcd0*/  STG.E.U16 desc[UR6][R22.64], R32 ;  /* 0x0000002016007986 */ /* 0x0007e6000c101506 */
[----:B------:R-:W-:-:S02]  /*dce0*/  IADD3 R24, P5, R31, R72, RZ ;  /* 0x000000481f187210 */ /* 0x000fc40007fbe0ff */
[----:B------:R-:W4:Y:S01]  /*dcf0*/  LDC R4, c[0x0][0x278] ;  /* 0x00009e00ff047b82 */ /* 0x000f220000000800 */
[----:B-----5:R-:W-:Y:S01]  /*dd00*/  IMAD R33, R18, 0xe4, RZ ;  /* 0x000000e412217824 */ /* 0x020fe200078e02ff */
[-C--:B------:R-:W-:Y:S02]  /*dd10*/  IADD3 R18, P4, R35, R72.reuse, RZ ;  /* 0x0000004823127210 */ /* 0x080fe40007f9e0ff */
[-C--:B------:R-:W-:Y:S02]  /*dd20*/  LEA.HI.X.SX32 R25, R25, R73.reuse, 0x1, P5 ;  /* 0x0000004919197211 */ /* 0x080fe400028f0eff */
[-C--:B0-----:R-:W-:Y:S01]  /*dd30*/  IADD3 R26, P6, R33, R72.reuse, RZ ;  /* 0x00000048211a7210 */ /* 0x081fe20007fde0ff */
[----:B---3--:R-:W-:Y:S01]  /*dd40*/  IMAD R23, R75, 0x73, RZ ;  /* 0x000000734b177824 */ /* 0x008fe200078e02ff */
[----:B------:R-:W0:Y:S01]  /*dd50*/  LDC R14, c[0x0][0x278] ;  /* 0x00009e00ff0e7b82 */ /* 0x000e220000000800 */
[-C--:B------:R-:W-:Y:S02]  /*dd60*/  LEA.HI.X.SX32 R19, R19, R73.reuse, 0x1, P4 ;  /* 0x0000004913137211 */ /* 0x080fe400020f0eff */
[----:B------:R-:W-:Y:S01]  /*dd70*/  LEA.HI.X.SX32 R27, R29, R73, 0x1, P6 ;  /* 0x000000491d1b7211 */ /* 0x000fe200030f0eff */
[----:B-1----:R-:W-:Y:S01]  /*dd80*/  IMAD R29, R2, 0xe6, RZ ;  /* 0x000000e6021d7824 */ /* 0x002fe200078e02ff */
[----:B------:R-:W-:Y:S01]  /*dd90*/  PRMT R32, R71, 0x7632, R32 ;  /* 0x0000763247207816 */ /* 0x000fe20000000020 */
[----:B------:R1:W-:Y:S02]  /*dda0*/  STG.E.U16 desc[UR6][R18.64], R68 ;  /* 0x0000004412007986 */ /* 0x0003e4000c101506 */
[----:B------:R-:W3:Y:S01]  /*ddb0*/  LDC R6, c[0x0][0x278] ;  /* 0x00009e00ff067b82 */ /* 0x000ee20000000800 */
[----:B--2---:R-:W-:Y:S01]  /*ddc0*/  IMAD R31, R8, 0xe8, RZ ;  /* 0x000000e8081f7824 */ /* 0x004fe200078e02ff */
[----:B------:R2:W-:Y:S04]  /*ddd0*/  STG.E.U16 desc[UR6][R24.64], R16 ;  /* 0x0000001018007986 */ /* 0x0005e8000c101506 */
[----:B------:R-:W-:Y:S02]  /*dde0*/  STG.E.U16 desc[UR6][R26.64], R69 ;  /* 0x000000451a007986 */ /* 0x000fe4000c101506 */
[----:B------:R-:W5:Y:S01]  /*ddf0*/  LDC R20, c[0x0][0x278] ;  /* 0x00009e00ff147b82 */ /* 0x000f620000000800 */
[----:B----4-:R-:W-:Y:S01]  /*de00*/  IMAD R33, R4, 0xea, RZ ;  /* 0x000000ea04217824 */ /* 0x010fe200078e02ff */
[----:B------:R-:W4:Y:S01]  /*de10*/  LDS.128 R24, [R87] ;  /* 0x0000000057187984 */ /* 0x000f220000000c00 */
[----:B-1----:R-:W-:-:S02]  /*de20*/  IADD3 R18, P5, R29, R72, RZ ;  /* 0x000000481d127210 */ /* 0x002fc40007fbe0ff */
[----:B------:R-:W-:Y:S02]  /*de30*/  PRMT R4, R70, 0x7632, R4 ;  /* 0x0000763246047816 */ /* 0x000fe40000000004 */
[-C--:B------:R-:W-:Y:S01]  /*de40*/  LEA.HI.X.SX32 R19, R23, R73.reuse, 0x1, P5 ;  /* 0x0000004917137211 */ /* 0x080fe200028f0eff */
[----:B------:R-:W1:Y:S01]  /*de50*/  LDC R2, c[0x0][0x278] ;  /* 0x00009e00ff027b82 */ /* 0x000e620000000800 */
[----:B0-----:R-:W-:Y:S01]  /*de60*/  IMAD R29, R14, 0xec, RZ ;  /* 0x000000ec0e1d7824 */ /* 0x001fe200078e02ff */
[-C--:B------:R-:W-:Y:S01]  /*de70*/  IADD3 R14, P4, R31, R72.reuse, RZ ;  /* 0x000000481f0e7210 */ /* 0x080fe20007f9e0ff */
[----:B------:R-:W-:Y:S01]  /*de80*/  IMAD R23, R75, 0x75, RZ ;  /* 0x000000754b177824 */ /* 0x000fe200078e02ff */
[-C--:B------:R-:W-:Y:S01]  /*de90*/  IADD3 R22, P5, R33, R72.reuse, RZ ;  /* 0x0000004821167210 */ /* 0x080fe20007fbe0ff */
[----:B------:R0:W-:Y:S01]  /*dea0*/  STG.E.U16 desc[UR6][R18.64], R30 ;  /* 0x0000001e12007986 */ /* 0x0001e2000c101506 */
[----:B--2---:R-:W-:Y:S02]  /*deb0*/  IADD3 R16, P6, R29, R72, RZ ;  /* 0x000000481d107210 */ /* 0x004fe40007fde0ff */
[----:B------:R-:W2:Y:S01]  /*dec0*/  LDC R28, c[0x0][0x278] ;  /* 0x00009e00ff1c7b82 */ /* 0x000ea20000000800 */
[-C--:B------:R-:W-:Y:S01]  /*ded0*/  LEA.HI.X.SX32 R15, R15, R73.reuse, 0x1, P4 ;  /* 0x000000490f0f7211 */ /* 0x080fe200020f0eff */
[----:B---3--:R-:W-:Y:S01]  /*dee0*/  IMAD R31, R6, 0xee, RZ ;  /* 0x000000ee061f7824 */ /* 0x008fe200078e02ff */
[----:B------:R-:W-:-:S02]  /*def0*/  LEA.HI.X.SX32 R23, R23, R73, 0x1, P5 ;  /* 0x0000004917177211 */ /* 0x000fc400028f0eff */
[-C--:B------:R-:W-:Y:S01]  /*df00*/  LEA.HI.X.SX32 R17, R17, R73.reuse, 0x1, P6 ;  /* 0x0000004911117211 */ /* 0x080fe200030f0eff */
[----:B------:R3:W-:Y:S02]  /*df10*/  STG.E.U16 desc[UR6][R14.64], R70 ;  /* 0x000000460e007986 */ /* 0x0007e4000c101506 */
[----:B------:R-:W4:Y:S01]  /*df20*/  LDC R8, c[0x0][0x278] ;  /* 0x00009e00ff087b82 */ /* 0x000f220000000800 */
[----:B-----5:R-:W-:Y:S01]  /*df30*/  IMAD R33, R20, 0xf0, RZ ;  /* 0x000000f014217824 */ /* 0x020fe200078e02ff */
[----:B------:R5:W-:Y:S01]  /*df40*/  STG.E.U16 desc[UR6][R22.64], R4 ;  /* 0x0000000416007986 */ /* 0x000be2000c101506 */
[----:B0-----:R-:W-:Y:S01]  /*df50*/  IMAD R19, R75, 0x77, RZ ;  /* 0x000000774b137824 */ /* 0x001fe200078e02ff */
[-C--:B------:R-:W-:Y:S02]  /*df60*/  IADD3 R18, P4, R31, R72.reuse, RZ ;  /* 0x000000481f127210 */ /* 0x080fe40007f9e0ff */
[----:B------:R1:W-:Y:S02]  /*df70*/  STG.E.U16 desc[UR6][R16.64], R71 ;  /* 0x0000004710007986 */ /* 0x0003e4000c101506 */
[----:B------:R-:W0:Y:S01]  /*df80*/  LDC R6, c[0x0][0x278] ;  /* 0x00009e00ff067b82 */ /* 0x000e220000000800 */
[----:B------:R-:W-:Y:S01]  /*df90*/  LEA.HI.X.SX32 R19, R19, R73, 0x1, P4 ;  /* 0x0000004913137211 */ /* 0x000fe200020f0eff */
[----:B---3--:R-:W-:Y:S01]  /*dfa0*/  IMAD R15, R75, 0x79, RZ ;  /* 0x000000794b0f7824 */ /* 0x008fe200078e02ff */
[----:B-----5:R-:W-:-:S03]  /*dfb0*/  IADD3 R4, P5, R33, R72, RZ ;  /* 0x0000004821047210 */ /* 0x020fc60007fbe0ff */
[----:B------:R3:W-:Y:S02]  /*dfc0*/  STG.E.U16 desc[UR6][R18.64], R32 ;  /* 0x0000002012007986 */ /* 0x0007e4000c101506 */
[----:B------:R-:W5:Y:S01]  /*dfd0*/  LDC R29, c[0x0][0x278] ;  /* 0x00009e00ff1d7b82 */ /* 0x000f620000000800 */
[----:B--2---:R-:W-:Y:S01]  /*dfe0*/  IMAD R23, R28, 0xf2, RZ ;  /* 0x000000f21c177824 */ /* 0x004fe200078e02ff */
[----:B------:R-:W-:Y:S01]  /*dff0*/  LEA.HI.X.SX32 R5, R5, R73, 0x1, P5 ;  /* 0x0000004905057211 */ /* 0x000fe200028f0eff */
[----:B-1----:R-:W-:Y:S01]  /*e000*/  IMAD R17, R2, 0xf4, RZ ;  /* 0x000000f402117824 */ /* 0x002fe200078e02ff */
[----:B----4-:R-:W-:Y:S02]  /*e010*/  PRMT R22, R24, 0x7632, R22 ;  /* 0x0000763218167816 */ /* 0x010fe40000000016 */
[-C--:B------:R-:W-:Y:S01]  /*e020*/  IADD3 R14, P4, R23, R72.reuse, RZ ;  /* 0x00000048170e7210 */ /* 0x080fe20007f9e0ff */
[----:B------:R1:W-:Y:S01]  /*e030*/  STG.E.U16 desc[UR6][R4.64], R24 ;  /* 0x0000001804007986 */ /* 0x0003e2000c101506 */
[----:B------:R-:W2:Y:S01]  /*e040*/  LDC R20, c[0x0][0x278] ;  /* 0x00009e00ff147b82 */ /* 0x000ea20000000800 */
[----:B------:R-:W-:-:S02]  /*e050*/  IADD3 R16, P5, R17, R72, RZ ;  /* 0x0000004811107210 */ /* 0x000fc40007fbe0ff */
[-C--:B------:R-:W-:Y:S01]  /*e060*/  LEA.HI.X.SX32 R15, R15, R73.reuse, 0x1, P4 ;  /* 0x000000490f0f7211 */ /* 0x080fe200020f0eff */
[----:B---3--:R-:W-:Y:S01]  /*e070*/  IMAD R19, R75, 0x7b, RZ ;  /* 0x0000007b4b137824 */ /* 0x008fe200078e02ff */
[-C--:B------:R-:W-:Y:S01]  /*e080*/  LEA.HI.X.SX32 R17, R21, R73.reuse, 0x1, P5 ;  /* 0x0000004915117211 */ /* 0x080fe200028f0eff */
[----:B------:R-:W-:Y:S01]  /*e090*/  IMAD R21, R8, 0xf6, RZ ;  /* 0x000000f608157824 */ /* 0x000fe200078e02ff */
[----:B------:R-:W-:Y:S01]  /*e0a0*/  PRMT R8, R25, 0x7632, R8 ;  /* 0x0000763219087816 */ /* 0x000fe20000000008 */
[----:B------:R-:W3:Y:S01]  /*e0b0*/  LDC R2, c[0x0][0x278] ;  /* 0x00009e00ff027b82 */ /* 0x000ee20000000800 */
[----:B0-----:R-:W-:Y:S01]  /*e0c0*/  IMAD R23, R6, 0xf8, RZ ;  /* 0x000000f806177824 */ /* 0x001fe200078e02ff */
[----:B------:R0:W-:Y:S01]  /*e0d0*/  STG.E.U16 desc[UR6][R14.64], R22 ;  /* 0x000000160e007986 */ /* 0x0001e2000c101506 */
[-C--:B------:R-:W-:Y:S01]  /*e0e0*/  IADD3 R18, P4, R21, R72.reuse, RZ ;  /* 0x0000004815127210 */ /* 0x080fe20007f9e0ff */
[----:B------:R-:W-:Y:S02]  /*e0f0*/  IMAD R21, R75, 0x7d, RZ ;  /* 0x0000007d4b157824 */ /* 0x000fe400078e02ff */
[----:B-1----:R-:W-:Y:S01]  /*e100*/  IADD3 R4, P5, R23, R72, RZ ;  /* 0x0000004817047210 */ /* 0x002fe20007fbe0ff */
[----:B------:R3:W-:Y:S01]  /*e110*/  STG.E.U16 desc[UR6][R16.64], R25 ;  /* 0x0000001910007986 */ /* 0x0007e2000c101506 */
[----:B-----5:R-:W-:Y:S01]  /*e120*/  IMAD R29, R29, 0xfa, RZ ;  /* 0x000000fa1d1d7824 */ /* 0x020fe200078e02ff */
[-C--:B------:R-:W-:Y:S01]  /*e130*/  LEA.HI.X.SX32 R19, R19, R73.reuse, 0x1, P4 ;  /* 0x0000004913137211 */ /* 0x080fe200020f0eff */
[----:B------:R-:W-:Y:S01]  /*e140*/  IMAD R75, R75, 0x7f, RZ ;  /* 0x0000007f4b4b7824 */ /* 0x000fe200078e02ff */
[----:B------:R-:W-:-:S02]  /*e150*/  LEA.HI.X.SX32 R5, R13, R73, 0x1, P5 ;  /* 0x000000490d057211 */ /* 0x000fc400028f0eff */
[----:B------:R-:W-:Y:S01]  /*e160*/  FSEL R13, R88, -INF , P3 ;  /* 0xff800000580d7808 */ /* 0x000fe20001800000 */
[----:B------:R1:W-:Y:S01]  /*e170*/  STG.E.U16 desc[UR6][R18.64], R8 ;  /* 0x0000000812007986 */ /* 0x0003e2000c101506 */
[-C--:B0-----:R-:W-:Y:S01]  /*e180*/  IADD3 R14, P4, R29, R72.reuse, RZ ;  /* 0x000000481d0e7210 */ /* 0x081fe20007f9e0ff */
[----:B--2---:R-:W-:Y:S02]  /*e190*/  IMAD R15, R20, 0xfc, RZ ;  /* 0x000000fc140f7824 */ /* 0x004fe400078e02ff */
[----:B------:R0:W-:Y:S01]  /*e1a0*/  STG.E.U16 desc[UR6][R4.64], R26 ;  /* 0x0000001a04007986 */ /* 0x0001e2000c101506 */
[----:B------:R-:W-:Y:S02]  /*e1b0*/  FFMA R12, R13, 0.69314718246459960938, R12 ;  /* 0x3f3172180d0c7823 */ /* 0x000fe4000000000c */
[----:B------:R-:W-:Y:S02]  /*e1c0*/  IADD3 R6, P5, R15, R72, RZ ;  /* 0x000000480f067210 */ /* 0x000fe40007fbe0ff */
[-C--:B------:R-:W-:Y:S01]  /*e1d0*/  LEA.HI.X.SX32 R15, R21, R73.reuse, 0x1, P4 ;  /* 0x00000049150f7211 */ /* 0x080fe200020f0eff */
[----:B---3--:R-:W-:Y:S01]  /*e1e0*/  IMAD R17, R2, 0xfe, RZ ;  /* 0x000000fe02117824 */ /* 0x008fe200078e02ff */
[----:B------:R-:W-:-:S02]  /*e1f0*/  LEA.HI.X.SX32 R7, R7, R73, 0x1, P5 ;  /* 0x0000004907077211 */ /* 0x000fc400028f0eff */
[----:B-1----:R-:W-:Y:S02]  /*e200*/  PRMT R19, R26, 0x7632, R19 ;  /* 0x000076321a137816 */ /* 0x002fe40000000013 */
[----:B------:R-:W-:Y:S02]  /*e210*/  IADD3 R16, P4, R17, R72, RZ ;  /* 0x0000004811107210 */ /* 0x000fe40007f9e0ff */
[----:B------:R-:W-:Y:S01]  /*e220*/  FSEL R2, R83, -INF , P2 ;  /* 0xff80000053027808 */ /* 0x000fe20001000000 */
[----:B------:R1:W-:Y:S01]  /*e230*/  STG.E.U16 desc[UR6][R14.64], R19 ;  /* 0x000000130e007986 */ /* 0x0003e2000c101506 */
[----:B------:R-:W-:Y:S02]  /*e240*/  LEA.HI.X.SX32 R17, R75, R73, 0x1, P4 ;  /* 0x000000494b117211 */ /* 0x000fe400020f0eff */
[----:B0-----:R-:W-:Y:S01]  /*e250*/  FSEL R5, R82, -INF , P1 ;  /* 0xff80000052057808 */ /* 0x001fe20000800000 */
[----:B------:R0:W-:Y:S01]  /*e260*/  STG.E.U16 desc[UR6][R6.64], R27 ;  /* 0x0000001b06007986 */ /* 0x0001e2000c101506 */
[----:B------:R-:W-:Y:S01]  /*e270*/  FFMA R13, R2, 0.69314718246459960938, R11 ;  /* 0x3f317218020d7823 */ /* 0x000fe2000000000b */
[----:B------:R-:W-:Y:S01]  /*e280*/  LOP3.LUT R2, R0, 0xf8, RZ, 0xc0, !PT ;  /* 0x000000f800027812 */ /* 0x000fe200078ec0ff */
[----:B------:R-:W-:-:S04]  /*e290*/  IMAD.HI R0, R184, 0x4, RZ ;  /* 0x00000004b8007827 */ /* 0x000fc800078e02ff */
[----:B------:R-:W-:Y:S01]  /*e2a0*/  FFMA R8, R5, 0.69314718246459960938, R10 ;  /* 0x3f31721805087823 */ /* 0x000fe2000000000a */
[----:B------:R-:W-:Y:S01]  /*e2b0*/  IMAD.SHL.U32 R5, R184, 0x4, RZ ;  /* 0x00000004b8057824 */ /* 0x000fe200078e00ff */
[----:B-1----:R-:W-:Y:S01]  /*e2c0*/  PRMT R15, R27, 0x7632, R15 ;  /* 0x000076321b0f7816 */ /* 0x002fe2000000000f */
[----:B0-----:R-:W0:Y:S04]  /*e2d0*/  LDC.64 R6, c[0x0][0x230] ;  /* 0x00008c00ff067b82 */ /* 0x001e280000000a00 */
[----:B------:R-:W-:Y:S04]  /*e2e0*/  STG.E.U16 desc[UR6][R16.64], R15 ;  /* 0x0000000f10007986 */ /* 0x000fe8000c101506 */
[----:B------:R-:W-:Y:S06]  /*e2f0*/  BAR.SYNC.DEFER_BLOCKING 0x0 ;  /* 0x0000000000007b1d */ /* 0x000fec0000010000 */
[----:B------:R-:W-:Y:S04]  /*e300*/  STS.64 [R2+UR4], R12 ;  /* 0x0000000c02007988 */ /* 0x000fe80008000a04 */
[----:B------:R-:W-:Y:S01]  /*e310*/  STS.64 [R2+UR4+0x100], R8 ;  /* 0x0001000802007988 */ /* 0x000fe20008000a04 */
[----:B------:R-:W-:-:S02]  /*e320*/  USHF.L.U32 UR4, UR8, 0x2, URZ ;  /* 0x0000000208047899 */ /* 0x000fc4000800063f */
[----:B------:R-:W-:Y:S01]  /*e330*/  UIMAD.WIDE UR8, UR8, 0x4, URZ ;  /* 0x00000004080878a5 */ /* 0x000fe2000f8e023f */
[----:B------:R-:W-:Y:S03]  /*e340*/  BAR.SYNC.DEFER_BLOCKING 0x0 ;  /* 0x0000000000007b1d */ /* 0x000fe60000010000 */
[----:B0-----:R-:W-:-:S04]  /*e350*/  IADD3 R4, P0, P1, R5, UR4, R6 ;  /* 0x0000000405047c10 */ /* 0x001fc8000f91e006 */
[----:B------:R-:W-:Y:S01]  /*e360*/  IADD3.X R5, R0, UR9, R7, P0, P1 ;  /* 0x0000000900057c10 */ /* 0x000fe200087e2407 */
[----:B------:R-:W0:Y:S04]  /*e370*/  LDS R3, [R3] ;  /* 0x0000000003037984 */ /* 0x000e280000000800 */
[----:B0-----:R-:W-:Y:S01]  /*e380*/  STG.E desc[UR6][R4.64], R3 ;  /* 0x0000000304007986 */ /* 0x001fe2000c101906 */
[----:B------:R-:W-:Y:S05]  /*e390*/  EXIT ;  /* 0x000000000000794d */ /* 0x000fea0003800000 */
.L_x_2:
[----:B------:R-:W-:-:S00]  /*e3a0*/  BRA `(.L_x_2) ;  /* 0xfffffffc00fc7947 */ /* 0x000fc0000383ffff */
[----:B------:R-:W-:-:S00]  /*e3b0*/  NOP ;  /* 0x0000000000007918 */ /* 0x000fc00000000000 */
        /* <DEDUP_REMOVED lines=12> */
.L_x_3:


//--------------------- .nv.global.init           --------------------------
	.section	.nv.global.init,"aw",@progbits
.nv.global.init:
	.type		_$_str,@object
	.size		_$_str,(.L_0 - _$_str)
_$_str:
        /*0000*/ 	.byte	0x5f, 0x5f, 0x43, 0x55, 0x44, 0x41, 0x5f, 0x46, 0x54, 0x5a, 0x00
.L_0:


//--------------------- .nv.shared.attn_fwd       --------------------------
	.section	.nv.shared.attn_fwd,"aw",@nobits
	.sectionflags	@""
	.align	16
	.zero		1024


//--------------------- .nv.shared.reserved.0     --------------------------
	.section	.nv.shared.reserved.0,"aw",@nobits
	.weak		__nv_reservedSMEM_offset_0_alias
	.size		__nv_reservedSMEM_offset_0_alias, 0, 0
	.other		__nv_reservedSMEM_offset_0_alias,@"STO_CUDA_RESERVED_SHARED STV_DEFAULT"
__nv_reservedSMEM_offset_0_alias:
	.zero		0


//--------------------- .nv.constant0.attn_fwd    --------------------------
	.section	.nv.constant0.attn_fwd,"a",@progbits
	.sectionflags	@""
	.align	4
.nv.constant0.attn_fwd:
	.zero		664


//--------------------- SYMBOLS --------------------------

	.type		.nv.reservedSmem.offset0,@object
	.size		.nv.reservedSmem.offset0,0x4
